//
// Generated by NVIDIA NVVM Compiler
//
// Compiler Build ID: CL-36424714
// Cuda compilation tools, release 13.0, V13.0.88
// Based on NVVM 20.0.0
//

.version 9.0
.target sm_100
.address_size 64

	// .globl	_Z11setupKernelP17curandStateXORWOWm
.global .align 4 .b8 precalc_xorwow_matrix[102400];
.global .align 4 .b8 precalc_xorwow_offset_matrix[102400];
.global .align 4 .b8 mrg32k3aM1[2304];
.global .align 4 .b8 mrg32k3aM2[2304];
.global .align 4 .b8 mrg32k3aM1SubSeq[2016];
.global .align 4 .b8 mrg32k3aM2SubSeq[2016];
.global .align 4 .b8 mrg32k3aM1Seq[2304];
.global .align 4 .b8 mrg32k3aM2Seq[2304];
.const .align 8 .b8 __cr_lgamma_table[72];

.visible .entry _Z11setupKernelP17curandStateXORWOWm(
	.param .u64 .ptr .align 1 _Z11setupKernelP17curandStateXORWOWm_param_0,
	.param .u64 _Z11setupKernelP17curandStateXORWOWm_param_1
)
{
	.reg .pred 	%p<24>;
	.reg .b32 	%r<410>;
	.reg .b64 	%rd<20>;

	ld.param.u64 	%rd8, [_Z11setupKernelP17curandStateXORWOWm_param_0];
	ld.param.u64 	%rd9, [_Z11setupKernelP17curandStateXORWOWm_param_1];
	cvta.to.global.u64 	%rd10, %rd8;
	mov.u32 	%r182, %tid.x;
	cvt.u64.u32 	%rd19, %r182;
	add.s64 	%rd11, %rd9, %rd19;
	mul.wide.u32 	%rd12, %r182, 48;
	add.s64 	%rd2, %rd10, %rd12;
	cvt.u32.u64 	%r183, %rd11;
	xor.b32  	%r184, %r183, -1429050551;
	mul.lo.s32 	%r185, %r184, 1099087573;
	{ .reg .b32 tmp; mov.b64 {tmp, %r186}, %rd11; }
	xor.b32  	%r187, %r186, -136515619;
	mul.lo.s32 	%r188, %r187, -1703105765;
	add.s32 	%r189, %r185, %r188;
	add.s32 	%r190, %r189, 6615241;
	add.s32 	%r191, %r185, 123456789;
	st.global.v2.u32 	[%rd2], {%r190, %r191};
	xor.b32  	%r192, %r185, 362436069;
	add.s32 	%r193, %r188, 521288629;
	st.global.v2.u32 	[%rd2+8], {%r192, %r193};
	xor.b32  	%r194, %r188, 88675123;
	add.s32 	%r195, %r185, 5783321;
	st.global.v2.u32 	[%rd2+16], {%r194, %r195};
	setp.eq.s32 	%p1, %r182, 0;
	@%p1 bra 	$L__BB0_42;
	mov.b32 	%r316, 0;
$L__BB0_2:
	and.b64  	%rd4, %rd19, 3;
	setp.eq.s64 	%p2, %rd4, 0;
	@%p2 bra 	$L__BB0_41;
	mul.wide.u32 	%rd13, %r316, 3200;
	mov.u64 	%rd14, precalc_xorwow_matrix;
	add.s64 	%rd5, %rd14, %rd13;
	cvt.u32.u64 	%r2, %rd4;
	mov.b32 	%r317, 0;
$L__BB0_4:
	mov.b32 	%r330, 0;
	mov.u32 	%r331, %r330;
	mov.u32 	%r332, %r330;
	mov.u32 	%r333, %r330;
	mov.u32 	%r334, %r330;
	mov.u32 	%r323, %r330;
$L__BB0_5:
	mul.wide.u32 	%rd15, %r323, 4;
	add.s64 	%rd16, %rd2, %rd15;
	ld.global.u32 	%r10, [%rd16+4];
	shl.b32 	%r11, %r323, 5;
	mov.b32 	%r329, 0;
$L__BB0_6:
	.pragma "nounroll";
	shr.u32 	%r200, %r10, %r329;
	and.b32  	%r201, %r200, 1;
	setp.eq.b32 	%p3, %r201, 1;
	not.pred 	%p4, %p3;
	add.s32 	%r202, %r11, %r329;
	mul.lo.s32 	%r203, %r202, 5;
	mul.wide.u32 	%rd17, %r203, 4;
	add.s64 	%rd6, %rd5, %rd17;
	@%p4 bra 	$L__BB0_8;
	ld.global.u32 	%r204, [%rd6];
	xor.b32  	%r334, %r334, %r204;
	ld.global.u32 	%r205, [%rd6+4];
	xor.b32  	%r333, %r333, %r205;
	ld.global.u32 	%r206, [%rd6+8];
	xor.b32  	%r332, %r332, %r206;
	ld.global.u32 	%r207, [%rd6+12];
	xor.b32  	%r331, %r331, %r207;
	ld.global.u32 	%r208, [%rd6+16];
	xor.b32  	%r330, %r330, %r208;
$L__BB0_8:
	and.b32  	%r210, %r200, 2;
	setp.eq.s32 	%p5, %r210, 0;
	@%p5 bra 	$L__BB0_10;
	ld.global.u32 	%r211, [%rd6+20];
	xor.b32  	%r334, %r334, %r211;
	ld.global.u32 	%r212, [%rd6+24];
	xor.b32  	%r333, %r333, %r212;
	ld.global.u32 	%r213, [%rd6+28];
	xor.b32  	%r332, %r332, %r213;
	ld.global.u32 	%r214, [%rd6+32];
	xor.b32  	%r331, %r331, %r214;
	ld.global.u32 	%r215, [%rd6+36];
	xor.b32  	%r330, %r330, %r215;
$L__BB0_10:
	and.b32  	%r217, %r200, 4;
	setp.eq.s32 	%p6, %r217, 0;
	@%p6 bra 	$L__BB0_12;
	ld.global.u32 	%r218, [%rd6+40];
	xor.b32  	%r334, %r334, %r218;
	ld.global.u32 	%r219, [%rd6+44];
	xor.b32  	%r333, %r333, %r219;
	ld.global.u32 	%r220, [%rd6+48];
	xor.b32  	%r332, %r332, %r220;
	ld.global.u32 	%r221, [%rd6+52];
	xor.b32  	%r331, %r331, %r221;
	ld.global.u32 	%r222, [%rd6+56];
	xor.b32  	%r330, %r330, %r222;
$L__BB0_12:
	and.b32  	%r224, %r200, 8;
	setp.eq.s32 	%p7, %r224, 0;
	@%p7 bra 	$L__BB0_14;
	ld.global.u32 	%r225, [%rd6+60];
	xor.b32  	%r334, %r334, %r225;
	ld.global.u32 	%r226, [%rd6+64];
	xor.b32  	%r333, %r333, %r226;
	ld.global.u32 	%r227, [%rd6+68];
	xor.b32  	%r332, %r332, %r227;
	ld.global.u32 	%r228, [%rd6+72];
	xor.b32  	%r331, %r331, %r228;
	ld.global.u32 	%r229, [%rd6+76];
	xor.b32  	%r330, %r330, %r229;
$L__BB0_14:
	and.b32  	%r231, %r200, 16;
	setp.eq.s32 	%p8, %r231, 0;
	@%p8 bra 	$L__BB0_16;
	ld.global.u32 	%r232, [%rd6+80];
	xor.b32  	%r334, %r334, %r232;
	ld.global.u32 	%r233, [%rd6+84];
	xor.b32  	%r333, %r333, %r233;
	ld.global.u32 	%r234, [%rd6+88];
	xor.b32  	%r332, %r332, %r234;
	ld.global.u32 	%r235, [%rd6+92];
	xor.b32  	%r331, %r331, %r235;
	ld.global.u32 	%r236, [%rd6+96];
	xor.b32  	%r330, %r330, %r236;
$L__BB0_16:
	and.b32  	%r238, %r200, 32;
	setp.eq.s32 	%p9, %r238, 0;
	@%p9 bra 	$L__BB0_18;
	ld.global.u32 	%r239, [%rd6+100];
	xor.b32  	%r334, %r334, %r239;
	ld.global.u32 	%r240, [%rd6+104];
	xor.b32  	%r333, %r333, %r240;
	ld.global.u32 	%r241, [%rd6+108];
	xor.b32  	%r332, %r332, %r241;
	ld.global.u32 	%r242, [%rd6+112];
	xor.b32  	%r331, %r331, %r242;
	ld.global.u32 	%r243, [%rd6+116];
	xor.b32  	%r330, %r330, %r243;
$L__BB0_18:
	and.b32  	%r245, %r200, 64;
	setp.eq.s32 	%p10, %r245, 0;
	@%p10 bra 	$L__BB0_20;
	ld.global.u32 	%r246, [%rd6+120];
	xor.b32  	%r334, %r334, %r246;
	ld.global.u32 	%r247, [%rd6+124];
	xor.b32  	%r333, %r333, %r247;
	ld.global.u32 	%r248, [%rd6+128];
	xor.b32  	%r332, %r332, %r248;
	ld.global.u32 	%r249, [%rd6+132];
	xor.b32  	%r331, %r331, %r249;
	ld.global.u32 	%r250, [%rd6+136];
	xor.b32  	%r330, %r330, %r250;
$L__BB0_20:
	and.b32  	%r252, %r200, 128;
	setp.eq.s32 	%p11, %r252, 0;
	@%p11 bra 	$L__BB0_22;
	ld.global.u32 	%r253, [%rd6+140];
	xor.b32  	%r334, %r334, %r253;
	ld.global.u32 	%r254, [%rd6+144];
	xor.b32  	%r333, %r333, %r254;
	ld.global.u32 	%r255, [%rd6+148];
	xor.b32  	%r332, %r332, %r255;
	ld.global.u32 	%r256, [%rd6+152];
	xor.b32  	%r331, %r331, %r256;
	ld.global.u32 	%r257, [%rd6+156];
	xor.b32  	%r330, %r330, %r257;
$L__BB0_22:
	and.b32  	%r259, %r200, 256;
	setp.eq.s32 	%p12, %r259, 0;
	@%p12 bra 	$L__BB0_24;
	ld.global.u32 	%r260, [%rd6+160];
	xor.b32  	%r334, %r334, %r260;
	ld.global.u32 	%r261, [%rd6+164];
	xor.b32  	%r333, %r333, %r261;
	ld.global.u32 	%r262, [%rd6+168];
	xor.b32  	%r332, %r332, %r262;
	ld.global.u32 	%r263, [%rd6+172];
	xor.b32  	%r331, %r331, %r263;
	ld.global.u32 	%r264, [%rd6+176];
	xor.b32  	%r330, %r330, %r264;
$L__BB0_24:
	and.b32  	%r266, %r200, 512;
	setp.eq.s32 	%p13, %r266, 0;
	@%p13 bra 	$L__BB0_26;
	ld.global.u32 	%r267, [%rd6+180];
	xor.b32  	%r334, %r334, %r267;
	ld.global.u32 	%r268, [%rd6+184];
	xor.b32  	%r333, %r333, %r268;
	ld.global.u32 	%r269, [%rd6+188];
	xor.b32  	%r332, %r332, %r269;
	ld.global.u32 	%r270, [%rd6+192];
	xor.b32  	%r331, %r331, %r270;
	ld.global.u32 	%r271, [%rd6+196];
	xor.b32  	%r330, %r330, %r271;
$L__BB0_26:
	and.b32  	%r273, %r200, 1024;
	setp.eq.s32 	%p14, %r273, 0;
	@%p14 bra 	$L__BB0_28;
	ld.global.u32 	%r274, [%rd6+200];
	xor.b32  	%r334, %r334, %r274;
	ld.global.u32 	%r275, [%rd6+204];
	xor.b32  	%r333, %r333, %r275;
	ld.global.u32 	%r276, [%rd6+208];
	xor.b32  	%r332, %r332, %r276;
	ld.global.u32 	%r277, [%rd6+212];
	xor.b32  	%r331, %r331, %r277;
	ld.global.u32 	%r278, [%rd6+216];
	xor.b32  	%r330, %r330, %r278;
$L__BB0_28:
	and.b32  	%r280, %r200, 2048;
	setp.eq.s32 	%p15, %r280, 0;
	@%p15 bra 	$L__BB0_30;
	ld.global.u32 	%r281, [%rd6+220];
	xor.b32  	%r334, %r334, %r281;
	ld.global.u32 	%r282, [%rd6+224];
	xor.b32  	%r333, %r333, %r282;
	ld.global.u32 	%r283, [%rd6+228];
	xor.b32  	%r332, %r332, %r283;
	ld.global.u32 	%r284, [%rd6+232];
	xor.b32  	%r331, %r331, %r284;
	ld.global.u32 	%r285, [%rd6+236];
	xor.b32  	%r330, %r330, %r285;
$L__BB0_30:
	and.b32  	%r287, %r200, 4096;
	setp.eq.s32 	%p16, %r287, 0;
	@%p16 bra 	$L__BB0_32;
	ld.global.u32 	%r288, [%rd6+240];
	xor.b32  	%r334, %r334, %r288;
	ld.global.u32 	%r289, [%rd6+244];
	xor.b32  	%r333, %r333, %r289;
	ld.global.u32 	%r290, [%rd6+248];
	xor.b32  	%r332, %r332, %r290;
	ld.global.u32 	%r291, [%rd6+252];
	xor.b32  	%r331, %r331, %r291;
	ld.global.u32 	%r292, [%rd6+256];
	xor.b32  	%r330, %r330, %r292;
$L__BB0_32:
	and.b32  	%r294, %r200, 8192;
	setp.eq.s32 	%p17, %r294, 0;
	@%p17 bra 	$L__BB0_34;
	ld.global.u32 	%r295, [%rd6+260];
	xor.b32  	%r334, %r334, %r295;
	ld.global.u32 	%r296, [%rd6+264];
	xor.b32  	%r333, %r333, %r296;
	ld.global.u32 	%r297, [%rd6+268];
	xor.b32  	%r332, %r332, %r297;
	ld.global.u32 	%r298, [%rd6+272];
	xor.b32  	%r331, %r331, %r298;
	ld.global.u32 	%r299, [%rd6+276];
	xor.b32  	%r330, %r330, %r299;
$L__BB0_34:
	and.b32  	%r301, %r200, 16384;
	setp.eq.s32 	%p18, %r301, 0;
	@%p18 bra 	$L__BB0_36;
	ld.global.u32 	%r302, [%rd6+280];
	xor.b32  	%r334, %r334, %r302;
	ld.global.u32 	%r303, [%rd6+284];
	xor.b32  	%r333, %r333, %r303;
	ld.global.u32 	%r304, [%rd6+288];
	xor.b32  	%r332, %r332, %r304;
	ld.global.u32 	%r305, [%rd6+292];
	xor.b32  	%r331, %r331, %r305;
	ld.global.u32 	%r306, [%rd6+296];
	xor.b32  	%r330, %r330, %r306;
$L__BB0_36:
	and.b32  	%r308, %r200, 32768;
	setp.eq.s32 	%p19, %r308, 0;
	@%p19 bra 	$L__BB0_38;
	ld.global.u32 	%r309, [%rd6+300];
	xor.b32  	%r334, %r334, %r309;
	ld.global.u32 	%r310, [%rd6+304];
	xor.b32  	%r333, %r333, %r310;
	ld.global.u32 	%r311, [%rd6+308];
	xor.b32  	%r332, %r332, %r311;
	ld.global.u32 	%r312, [%rd6+312];
	xor.b32  	%r331, %r331, %r312;
	ld.global.u32 	%r313, [%rd6+316];
	xor.b32  	%r330, %r330, %r313;
$L__BB0_38:
	add.s32 	%r329, %r329, 16;
	setp.ne.s32 	%p20, %r329, 32;
	@%p20 bra 	$L__BB0_6;
	mad.lo.s32 	%r314, %r323, -31, %r11;
	add.s32 	%r323, %r314, 1;
	setp.ne.s32 	%p21, %r323, 5;
	@%p21 bra 	$L__BB0_5;
	st.global.u32 	[%rd2+4], %r334;
	st.global.u32 	[%rd2+8], %r333;
	st.global.u32 	[%rd2+12], %r332;
	st.global.u32 	[%rd2+16], %r331;
	st.global.u32 	[%rd2+20], %r330;
	add.s32 	%r317, %r317, 1;
	setp.lt.u32 	%p22, %r317, %r2;
	@%p22 bra 	$L__BB0_4;
$L__BB0_41:
	shr.u64 	%rd7, %rd19, 2;
	add.s32 	%r316, %r316, 1;
	setp.gt.u64 	%p23, %rd19, 3;
	mov.u64 	%rd19, %rd7;
	@%p23 bra 	$L__BB0_2;
$L__BB0_42:
	mov.b32 	%r315, 0;
	st.global.v2.u32 	[%rd2+24], {%r315, %r315};
	st.global.u32 	[%rd2+32], %r315;
	mov.b64 	%rd18, 0;
	st.global.u64 	[%rd2+40], %rd18;
	ret;

}
	// .globl	_Z15colonyKernelTSPPPdS0_PPmS_mmP17curandStateXORWOW
.visible .entry _Z15colonyKernelTSPPPdS0_PPmS_mmP17curandStateXORWOW(
	.param .u64 .ptr .align 1 _Z15colonyKernelTSPPPdS0_PPmS_mmP17curandStateXORWOW_param_0,
	.param .u64 .ptr .align 1 _Z15colonyKernelTSPPPdS0_PPmS_mmP17curandStateXORWOW_param_1,
	.param .u64 .ptr .align 1 _Z15colonyKernelTSPPPdS0_PPmS_mmP17curandStateXORWOW_param_2,
	.param .u64 .ptr .align 1 _Z15colonyKernelTSPPPdS0_PPmS_mmP17curandStateXORWOW_param_3,
	.param .u64 _Z15colonyKernelTSPPPdS0_PPmS_mmP17curandStateXORWOW_param_4,
	.param .u64 _Z15colonyKernelTSPPPdS0_PPmS_mmP17curandStateXORWOW_param_5,
	.param .u64 .ptr .align 1 _Z15colonyKernelTSPPPdS0_PPmS_mmP17curandStateXORWOW_param_6
)
{
	.reg .pred 	%p<14>;
	.reg .b32 	%r<44>;
	.reg .b32 	%f<7>;
	.reg .b64 	%rd<131>;
	.reg .b64 	%fd<36>;

	ld.param.u64 	%rd34, [_Z15colonyKernelTSPPPdS0_PPmS_mmP17curandStateXORWOW_param_0];
	ld.param.u64 	%rd35, [_Z15colonyKernelTSPPPdS0_PPmS_mmP17curandStateXORWOW_param_1];
	ld.param.u64 	%rd36, [_Z15colonyKernelTSPPPdS0_PPmS_mmP17curandStateXORWOW_param_2];
	ld.param.u64 	%rd31, [_Z15colonyKernelTSPPPdS0_PPmS_mmP17curandStateXORWOW_param_3];
	ld.param.u64 	%rd32, [_Z15colonyKernelTSPPPdS0_PPmS_mmP17curandStateXORWOW_param_4];
	ld.param.u64 	%rd33, [_Z15colonyKernelTSPPPdS0_PPmS_mmP17curandStateXORWOW_param_5];
	ld.param.u64 	%rd37, [_Z15colonyKernelTSPPPdS0_PPmS_mmP17curandStateXORWOW_param_6];
	cvta.to.global.u64 	%rd1, %rd34;
	cvta.to.global.u64 	%rd2, %rd37;
	cvta.to.global.u64 	%rd3, %rd35;
	cvta.to.global.u64 	%rd4, %rd36;
	cvta.to.global.u64 	%rd5, %rd31;
	mov.u32 	%r2, %ctaid.x;
	mov.u32 	%r1, %ntid.x;
	mov.u32 	%r3, %tid.x;
	mad.lo.s32 	%r4, %r2, %r1, %r3;
	cvt.u64.u32 	%rd123, %r4;
	setp.le.u64 	%p1, %rd32, %rd123;
	@%p1 bra 	$L__BB1_21;
	setp.eq.s64 	%p2, %rd33, 0;
	cvt.u64.u32 	%rd7, %r1;
	@%p2 bra 	$L__BB1_22;
	cvt.rn.f64.u64 	%fd9, %rd33;
	add.f64 	%fd1, %fd9, 0d3FEFFFFDE7210BE9;
$L__BB1_3:
	ld.param.u64 	%rd122, [_Z15colonyKernelTSPPPdS0_PPmS_mmP17curandStateXORWOW_param_3];
	cvta.to.global.u64 	%rd39, %rd122;
	shl.b64 	%rd40, %rd123, 3;
	add.s64 	%rd11, %rd39, %rd40;
	mov.b64 	%rd125, 0;
	st.global.u64 	[%rd11], %rd125;
	add.s64 	%rd12, %rd4, %rd40;
	cvt.s64.s32 	%rd41, %rd123;
	mad.lo.s64 	%rd13, %rd41, 48, %rd2;
	cvt.u32.u64 	%r24, %rd123;
	rem.u32 	%r25, %r24, %r1;
$L__BB1_4:
	setp.eq.s64 	%p3, %rd125, 0;
	@%p3 bra 	$L__BB1_23;
	ld.global.u64 	%rd43, [%rd12];
	cvta.to.global.u64 	%rd15, %rd43;
	shl.b64 	%rd44, %rd125, 3;
	add.s64 	%rd16, %rd15, %rd44;
	mov.f64 	%fd32, 0d0000000000000000;
	mov.b64 	%rd126, 0;
$L__BB1_6:
	mov.b64 	%rd128, 0;
	mov.u64 	%rd127, %rd15;
	bra.uni 	$L__BB1_8;
$L__BB1_7:
	add.s64 	%rd128, %rd128, 1;
	add.s64 	%rd127, %rd127, 8;
	setp.le.u64 	%p5, %rd125, %rd128;
	@%p5 bra 	$L__BB1_9;
$L__BB1_8:
	ld.global.u64 	%rd46, [%rd127];
	setp.eq.s64 	%p4, %rd46, %rd126;
	@%p4 bra 	$L__BB1_10;
	bra.uni 	$L__BB1_7;
$L__BB1_9:
	ld.global.u64 	%rd47, [%rd16];
	shl.b64 	%rd48, %rd47, 3;
	add.s64 	%rd49, %rd1, %rd48;
	ld.global.u64 	%rd50, [%rd49];
	cvta.to.global.u64 	%rd51, %rd50;
	shl.b64 	%rd52, %rd126, 3;
	add.s64 	%rd53, %rd51, %rd52;
	ld.global.f64 	%fd11, [%rd53];
	add.s64 	%rd54, %rd3, %rd48;
	ld.global.u64 	%rd55, [%rd54];
	cvta.to.global.u64 	%rd56, %rd55;
	add.s64 	%rd57, %rd56, %rd52;
	ld.global.f64 	%fd12, [%rd57];
	fma.rn.f64 	%fd32, %fd11, %fd12, %fd32;
$L__BB1_10:
	add.s64 	%rd126, %rd126, 1;
	setp.ne.s64 	%p6, %rd126, %rd33;
	@%p6 bra 	$L__BB1_6;
	cvt.u32.u64 	%r5, %rd123;
	rem.u32 	%r6, %r5, %r1;
	mul.wide.u32 	%rd59, %r6, 48;
	add.s64 	%rd60, %rd2, %rd59;
	ld.global.v2.u32 	{%r7, %r8}, [%rd60];
	ld.global.v2.u32 	{%r9, %r10}, [%rd60+8];
	ld.global.v2.u32 	{%r11, %r12}, [%rd60+16];
	ld.global.v2.u32 	{%r13, %r14}, [%rd60+24];
	ld.global.f32 	%f1, [%rd60+32];
	ld.global.f64 	%fd14, [%rd60+40];
	shr.u32 	%r15, %r8, 2;
	xor.b32  	%r16, %r15, %r8;
	shl.b32 	%r17, %r12, 4;
	shl.b32 	%r18, %r16, 1;
	xor.b32  	%r19, %r17, %r18;
	xor.b32  	%r20, %r19, %r12;
	xor.b32  	%r21, %r20, %r16;
	add.s32 	%r22, %r7, 362437;
	add.s32 	%r23, %r21, %r22;
	cvt.rn.f32.u32 	%f2, %r23;
	fma.rn.f32 	%f3, %f2, 0f2F800000, 0f2F000000;
	st.global.v2.u32 	[%rd13], {%r22, %r9};
	st.global.v2.u32 	[%rd13+8], {%r10, %r11};
	st.global.v2.u32 	[%rd13+16], {%r12, %r21};
	st.global.v2.u32 	[%rd13+24], {%r13, %r14};
	st.global.f32 	[%rd13+32], %f1;
	st.global.f64 	[%rd13+40], %fd14;
	cvt.f64.f32 	%fd15, %f3;
	mul.f64 	%fd5, %fd32, %fd15;
	mov.f64 	%fd34, 0d0000000000000000;
	mov.b64 	%rd129, 0;
$L__BB1_12:
	ld.global.u64 	%rd62, [%rd12];
	cvta.to.global.u64 	%rd24, %rd62;
	mov.b64 	%rd130, 0;
	bra.uni 	$L__BB1_14;
$L__BB1_13:
	add.s64 	%rd130, %rd130, 1;
	setp.le.u64 	%p8, %rd125, %rd130;
	@%p8 bra 	$L__BB1_15;
$L__BB1_14:
	shl.b64 	%rd63, %rd130, 3;
	add.s64 	%rd64, %rd24, %rd63;
	ld.global.u64 	%rd65, [%rd64];
	setp.eq.s64 	%p7, %rd65, %rd129;
	@%p7 bra 	$L__BB1_17;
	bra.uni 	$L__BB1_13;
$L__BB1_15:
	shl.b64 	%rd66, %rd125, 3;
	add.s64 	%rd27, %rd24, %rd66;
	ld.global.u64 	%rd67, [%rd27];
	shl.b64 	%rd68, %rd67, 3;
	add.s64 	%rd69, %rd1, %rd68;
	ld.global.u64 	%rd70, [%rd69];
	cvta.to.global.u64 	%rd71, %rd70;
	shl.b64 	%rd72, %rd129, 3;
	add.s64 	%rd73, %rd71, %rd72;
	ld.global.f64 	%fd16, [%rd73];
	add.s64 	%rd74, %rd3, %rd68;
	ld.global.u64 	%rd75, [%rd74];
	cvta.to.global.u64 	%rd76, %rd75;
	add.s64 	%rd77, %rd76, %rd72;
	ld.global.f64 	%fd17, [%rd77];
	fma.rn.f64 	%fd34, %fd16, %fd17, %fd34;
	setp.ltu.f64 	%p9, %fd34, %fd5;
	@%p9 bra 	$L__BB1_17;
	st.global.u64 	[%rd27], %rd129;
$L__BB1_17:
	add.s64 	%rd129, %rd129, 1;
	setp.ne.s64 	%p10, %rd129, %rd33;
	@%p10 bra 	$L__BB1_12;
	ld.global.u64 	%rd78, [%rd12];
	cvta.to.global.u64 	%rd79, %rd78;
	shl.b64 	%rd80, %rd125, 3;
	add.s64 	%rd81, %rd79, %rd80;
	ld.global.u64 	%rd82, [%rd81+-8];
	shl.b64 	%rd83, %rd82, 3;
	add.s64 	%rd84, %rd3, %rd83;
	ld.global.u64 	%rd85, [%rd84];
	cvta.to.global.u64 	%rd86, %rd85;
	ld.global.u64 	%rd87, [%rd81];
	shl.b64 	%rd88, %rd87, 3;
	add.s64 	%rd89, %rd86, %rd88;
	ld.global.f64 	%fd18, [%rd89];
	rcp.rn.f64 	%fd19, %fd18;
	ld.global.f64 	%fd20, [%rd11];
	add.f64 	%fd21, %fd20, %fd19;
	st.global.f64 	[%rd11], %fd21;
$L__BB1_19:
	add.s64 	%rd125, %rd125, 1;
	setp.ne.s64 	%p11, %rd125, %rd33;
	@%p11 bra 	$L__BB1_4;
	ld.global.u64 	%rd95, [%rd12];
	cvta.to.global.u64 	%rd96, %rd95;
	shl.b64 	%rd97, %rd33, 3;
	add.s64 	%rd98, %rd96, %rd97;
	ld.global.u64 	%rd99, [%rd98+-8];
	shl.b64 	%rd100, %rd99, 3;
	add.s64 	%rd101, %rd3, %rd100;
	ld.global.u64 	%rd102, [%rd101];
	cvta.to.global.u64 	%rd103, %rd102;
	ld.global.u64 	%rd104, [%rd96];
	shl.b64 	%rd105, %rd104, 3;
	add.s64 	%rd106, %rd103, %rd105;
	ld.global.f64 	%fd25, [%rd106];
	rcp.rn.f64 	%fd26, %fd25;
	ld.global.f64 	%fd27, [%rd11];
	add.f64 	%fd28, %fd27, %fd26;
	st.global.f64 	[%rd11], %fd28;
	cvt.u64.u32 	%rd107, %r1;
	add.s64 	%rd123, %rd123, %rd107;
	setp.lt.u64 	%p12, %rd123, %rd32;
	@%p12 bra 	$L__BB1_3;
$L__BB1_21:
	ret;
$L__BB1_22:
	shl.b64 	%rd108, %rd123, 3;
	add.s64 	%rd109, %rd5, %rd108;
	mov.b64 	%rd110, 0;
	st.global.u64 	[%rd109], %rd110;
	add.s64 	%rd111, %rd4, %rd108;
	ld.global.u64 	%rd112, [%rd111];
	cvta.to.global.u64 	%rd113, %rd112;
	ld.global.u64 	%rd114, [%rd113+-8];
	shl.b64 	%rd115, %rd114, 3;
	add.s64 	%rd116, %rd3, %rd115;
	ld.global.u64 	%rd117, [%rd116];
	cvta.to.global.u64 	%rd118, %rd117;
	ld.global.u64 	%rd119, [%rd113];
	shl.b64 	%rd120, %rd119, 3;
	add.s64 	%rd121, %rd118, %rd120;
	ld.global.f64 	%fd29, [%rd121];
	rcp.rn.f64 	%fd30, %fd29;
	add.f64 	%fd31, %fd30, 0d0000000000000000;
	st.global.f64 	[%rd109], %fd31;
	add.s64 	%rd123, %rd123, %rd7;
	setp.lt.u64 	%p13, %rd123, %rd32;
	@%p13 bra 	$L__BB1_22;
	bra.uni 	$L__BB1_21;
$L__BB1_23:
	mul.wide.u32 	%rd90, %r25, 48;
	add.s64 	%rd91, %rd2, %rd90;
	ld.global.v2.u32 	{%r26, %r27}, [%rd91];
	ld.global.v2.u32 	{%r28, %r29}, [%rd91+8];
	ld.global.v2.u32 	{%r30, %r31}, [%rd91+16];
	ld.global.v2.u32 	{%r32, %r33}, [%rd91+24];
	ld.global.f32 	%f4, [%rd91+32];
	ld.global.f64 	%fd22, [%rd91+40];
	shr.u32 	%r34, %r27, 2;
	xor.b32  	%r35, %r34, %r27;
	shl.b32 	%r36, %r31, 4;
	shl.b32 	%r37, %r35, 1;
	xor.b32  	%r38, %r36, %r37;
	xor.b32  	%r39, %r38, %r31;
	xor.b32  	%r40, %r39, %r35;
	add.s32 	%r41, %r26, 362437;
	add.s32 	%r42, %r40, %r41;
	cvt.rn.f32.u32 	%f5, %r42;
	fma.rn.f32 	%f6, %f5, 0f2F800000, 0f2F000000;
	st.global.v2.u32 	[%rd13], {%r41, %r28};
	st.global.v2.u32 	[%rd13+8], {%r29, %r30};
	st.global.v2.u32 	[%rd13+16], {%r31, %r40};
	st.global.v2.u32 	[%rd13+24], {%r32, %r33};
	st.global.f32 	[%rd13+32], %f4;
	st.global.f64 	[%rd13+40], %fd22;
	cvt.f64.f32 	%fd23, %f6;
	mul.f64 	%fd24, %fd1, %fd23;
	cvt.rzi.s32.f64 	%r43, %fd24;
	cvt.s64.s32 	%rd92, %r43;
	ld.global.u64 	%rd93, [%rd12];
	cvta.to.global.u64 	%rd94, %rd93;
	st.global.u64 	[%rd94], %rd92;
	bra.uni 	$L__BB1_19;

}
	// .globl	_Z23updatePheromoneTrailsASPPdS0_PPmS_mm
.visible .entry _Z23updatePheromoneTrailsASPPdS0_PPmS_mm(
	.param .u64 .ptr .align 1 _Z23updatePheromoneTrailsASPPdS0_PPmS_mm_param_0,
	.param .u64 .ptr .align 1 _Z23updatePheromoneTrailsASPPdS0_PPmS_mm_param_1,
	.param .u64 .ptr .align 1 _Z23updatePheromoneTrailsASPPdS0_PPmS_mm_param_2,
	.param .u64 .ptr .align 1 _Z23updatePheromoneTrailsASPPdS0_PPmS_mm_param_3,
	.param .u64 _Z23updatePheromoneTrailsASPPdS0_PPmS_mm_param_4,
	.param .u64 _Z23updatePheromoneTrailsASPPdS0_PPmS_mm_param_5
)
{
	.reg .pred 	%p<16>;
	.reg .b32 	%r<26>;
	.reg .b64 	%rd<179>;
	.reg .b64 	%fd<29>;

	ld.param.u64 	%rd60, [_Z23updatePheromoneTrailsASPPdS0_PPmS_mm_param_0];
	ld.param.u64 	%rd56, [_Z23updatePheromoneTrailsASPPdS0_PPmS_mm_param_2];
	ld.param.u64 	%rd58, [_Z23updatePheromoneTrailsASPPdS0_PPmS_mm_param_4];
	ld.param.u64 	%rd59, [_Z23updatePheromoneTrailsASPPdS0_PPmS_mm_param_5];
	cvta.to.global.u64 	%rd1, %rd60;
	mov.u32 	%r2, %ctaid.x;
	mov.u32 	%r1, %ntid.x;
	mov.u32 	%r3, %tid.x;
	mad.lo.s32 	%r4, %r2, %r1, %r3;
	cvt.u64.u32 	%rd166, %r4;
	setp.le.u64 	%p1, %rd58, %rd166;
	@%p1 bra 	$L__BB2_32;
	setp.eq.s64 	%p2, %rd59, 0;
	add.s64 	%rd3, %rd59, -1;
	@%p2 bra 	$L__BB2_32;
	and.b64  	%rd4, %rd59, 3;
	and.b64  	%rd5, %rd59, -4;
	and.b64  	%rd6, %rd59, 1;
	cvta.to.global.u64 	%rd7, %rd56;
	cvt.u64.u32 	%rd8, %r1;
	cvt.u32.u64 	%r23, %rd59;
$L__BB2_3:
	ld.param.u64 	%rd165, [_Z23updatePheromoneTrailsASPPdS0_PPmS_mm_param_3];
	setp.lt.u64 	%p3, %rd59, 4;
	cvta.to.global.u64 	%rd62, %rd165;
	shl.b64 	%rd63, %rd166, 3;
	add.s64 	%rd10, %rd62, %rd63;
	add.s64 	%rd11, %rd7, %rd63;
	mov.b64 	%rd167, 0;
	mov.u64 	%rd168, %rd59;
	mov.u64 	%rd169, %rd5;
	mov.u64 	%rd177, %rd167;
	@%p3 bra 	$L__BB2_17;
$L__BB2_4:
	.pragma "nounroll";
	ld.global.f64 	%fd1, [%rd10];
	ld.global.u64 	%rd15, [%rd11];
	add.s64 	%rd16, %rd168, -1;
	or.b64  	%rd64, %rd16, %rd59;
	and.b64  	%rd65, %rd64, -4294967296;
	setp.ne.s64 	%p4, %rd65, 0;
	@%p4 bra 	$L__BB2_6;
	cvt.u32.u64 	%r6, %rd16;
	rem.u32 	%r7, %r6, %r23;
	cvt.u64.u32 	%rd170, %r7;
	bra.uni 	$L__BB2_7;
$L__BB2_6:
	rem.u64 	%rd170, %rd16, %rd59;
$L__BB2_7:
	cvta.to.global.u64 	%rd66, %rd15;
	shl.b64 	%rd67, %rd170, 3;
	add.s64 	%rd68, %rd66, %rd67;
	ld.global.u64 	%rd69, [%rd68];
	shl.b64 	%rd70, %rd69, 3;
	add.s64 	%rd71, %rd1, %rd70;
	ld.global.u64 	%rd72, [%rd71];
	cvta.to.global.u64 	%rd73, %rd72;
	add.s64 	%rd74, %rd66, %rd167;
	ld.global.u64 	%rd75, [%rd74];
	shl.b64 	%rd76, %rd75, 3;
	add.s64 	%rd77, %rd73, %rd76;
	ld.global.f64 	%fd8, [%rd77];
	rcp.rn.f64 	%fd9, %fd1;
	add.f64 	%fd10, %fd9, %fd8;
	st.global.f64 	[%rd77], %fd10;
	ld.global.f64 	%fd2, [%rd10];
	ld.global.u64 	%rd20, [%rd11];
	or.b64  	%rd78, %rd168, %rd59;
	and.b64  	%rd79, %rd78, -4294967296;
	setp.ne.s64 	%p5, %rd79, 0;
	@%p5 bra 	$L__BB2_9;
	cvt.u32.u64 	%r9, %rd168;
	rem.u32 	%r10, %r9, %r23;
	cvt.u64.u32 	%rd171, %r10;
	bra.uni 	$L__BB2_10;
$L__BB2_9:
	rem.u64 	%rd171, %rd168, %rd59;
$L__BB2_10:
	cvta.to.global.u64 	%rd80, %rd20;
	shl.b64 	%rd81, %rd171, 3;
	add.s64 	%rd82, %rd80, %rd81;
	ld.global.u64 	%rd83, [%rd82];
	shl.b64 	%rd84, %rd83, 3;
	add.s64 	%rd85, %rd1, %rd84;
	ld.global.u64 	%rd86, [%rd85];
	cvta.to.global.u64 	%rd87, %rd86;
	add.s64 	%rd88, %rd80, %rd167;
	ld.global.u64 	%rd89, [%rd88+8];
	shl.b64 	%rd90, %rd89, 3;
	add.s64 	%rd91, %rd87, %rd90;
	ld.global.f64 	%fd11, [%rd91];
	rcp.rn.f64 	%fd12, %fd2;
	add.f64 	%fd13, %fd12, %fd11;
	st.global.f64 	[%rd91], %fd13;
	ld.global.f64 	%fd3, [%rd10];
	ld.global.u64 	%rd24, [%rd11];
	add.s64 	%rd25, %rd168, 1;
	or.b64  	%rd92, %rd25, %rd59;
	and.b64  	%rd93, %rd92, -4294967296;
	setp.ne.s64 	%p6, %rd93, 0;
	@%p6 bra 	$L__BB2_12;
	cvt.u32.u64 	%r12, %rd25;
	rem.u32 	%r13, %r12, %r23;
	cvt.u64.u32 	%rd172, %r13;
	bra.uni 	$L__BB2_13;
$L__BB2_12:
	rem.u64 	%rd172, %rd25, %rd59;
$L__BB2_13:
	cvta.to.global.u64 	%rd94, %rd24;
	shl.b64 	%rd95, %rd172, 3;
	add.s64 	%rd96, %rd94, %rd95;
	ld.global.u64 	%rd97, [%rd96];
	shl.b64 	%rd98, %rd97, 3;
	add.s64 	%rd99, %rd1, %rd98;
	ld.global.u64 	%rd100, [%rd99];
	cvta.to.global.u64 	%rd101, %rd100;
	add.s64 	%rd102, %rd94, %rd167;
	ld.global.u64 	%rd103, [%rd102+16];
	shl.b64 	%rd104, %rd103, 3;
	add.s64 	%rd105, %rd101, %rd104;
	ld.global.f64 	%fd14, [%rd105];
	rcp.rn.f64 	%fd15, %fd3;
	add.f64 	%fd16, %fd15, %fd14;
	st.global.f64 	[%rd105], %fd16;
	ld.global.f64 	%fd4, [%rd10];
	ld.global.u64 	%rd29, [%rd11];
	add.s64 	%rd30, %rd168, 2;
	or.b64  	%rd106, %rd30, %rd59;
	and.b64  	%rd107, %rd106, -4294967296;
	setp.ne.s64 	%p7, %rd107, 0;
	@%p7 bra 	$L__BB2_15;
	cvt.u32.u64 	%r15, %rd30;
	rem.u32 	%r16, %r15, %r23;
	cvt.u64.u32 	%rd173, %r16;
	bra.uni 	$L__BB2_16;
$L__BB2_15:
	rem.u64 	%rd173, %rd30, %rd59;
$L__BB2_16:
	cvta.to.global.u64 	%rd108, %rd29;
	shl.b64 	%rd109, %rd173, 3;
	add.s64 	%rd110, %rd108, %rd109;
	ld.global.u64 	%rd111, [%rd110];
	shl.b64 	%rd112, %rd111, 3;
	add.s64 	%rd113, %rd1, %rd112;
	ld.global.u64 	%rd114, [%rd113];
	cvta.to.global.u64 	%rd115, %rd114;
	add.s64 	%rd116, %rd108, %rd167;
	ld.global.u64 	%rd117, [%rd116+24];
	shl.b64 	%rd118, %rd117, 3;
	add.s64 	%rd119, %rd115, %rd118;
	ld.global.f64 	%fd17, [%rd119];
	rcp.rn.f64 	%fd18, %fd4;
	add.f64 	%fd19, %fd18, %fd17;
	st.global.f64 	[%rd119], %fd19;
	add.s64 	%rd169, %rd169, -4;
	add.s64 	%rd168, %rd168, 4;
	add.s64 	%rd167, %rd167, 32;
	setp.ne.s64 	%p8, %rd169, 0;
	mov.u64 	%rd177, %rd5;
	@%p8 bra 	$L__BB2_4;
$L__BB2_17:
	setp.eq.s64 	%p9, %rd4, 0;
	@%p9 bra 	$L__BB2_31;
	setp.eq.s64 	%p10, %rd4, 1;
	@%p10 bra 	$L__BB2_26;
	ld.global.f64 	%fd5, [%rd10];
	ld.global.u64 	%rd38, [%rd11];
	add.s64 	%rd39, %rd3, %rd177;
	or.b64  	%rd120, %rd39, %rd59;
	and.b64  	%rd121, %rd120, -4294967296;
	setp.ne.s64 	%p11, %rd121, 0;
	@%p11 bra 	$L__BB2_21;
	cvt.u32.u64 	%r18, %rd39;
	rem.u32 	%r19, %r18, %r23;
	cvt.u64.u32 	%rd175, %r19;
	bra.uni 	$L__BB2_22;
$L__BB2_21:
	rem.u64 	%rd175, %rd39, %rd59;
$L__BB2_22:
	cvta.to.global.u64 	%rd122, %rd38;
	shl.b64 	%rd123, %rd175, 3;
	add.s64 	%rd124, %rd122, %rd123;
	ld.global.u64 	%rd125, [%rd124];
	shl.b64 	%rd126, %rd125, 3;
	add.s64 	%rd127, %rd1, %rd126;
	ld.global.u64 	%rd128, [%rd127];
	cvta.to.global.u64 	%rd129, %rd128;
	shl.b64 	%rd130, %rd177, 3;
	add.s64 	%rd131, %rd122, %rd130;
	ld.global.u64 	%rd132, [%rd131];
	shl.b64 	%rd133, %rd132, 3;
	add.s64 	%rd134, %rd129, %rd133;
	ld.global.f64 	%fd20, [%rd134];
	rcp.rn.f64 	%fd21, %fd5;
	add.f64 	%fd22, %fd21, %fd20;
	st.global.f64 	[%rd134], %fd22;
	ld.global.f64 	%fd6, [%rd10];
	ld.global.u64 	%rd43, [%rd11];
	add.s64 	%rd44, %rd59, %rd177;
	or.b64  	%rd135, %rd44, %rd59;
	and.b64  	%rd136, %rd135, -4294967296;
	setp.ne.s64 	%p12, %rd136, 0;
	@%p12 bra 	$L__BB2_24;
	cvt.u32.u64 	%r21, %rd44;
	rem.u32 	%r22, %r21, %r23;
	cvt.u64.u32 	%rd176, %r22;
	bra.uni 	$L__BB2_25;
$L__BB2_24:
	rem.u64 	%rd176, %rd44, %rd59;
$L__BB2_25:
	cvta.to.global.u64 	%rd137, %rd43;
	shl.b64 	%rd138, %rd176, 3;
	add.s64 	%rd139, %rd137, %rd138;
	ld.global.u64 	%rd140, [%rd139];
	shl.b64 	%rd141, %rd140, 3;
	add.s64 	%rd142, %rd1, %rd141;
	ld.global.u64 	%rd143, [%rd142];
	cvta.to.global.u64 	%rd144, %rd143;
	shl.b64 	%rd145, %rd177, 3;
	add.s64 	%rd146, %rd137, %rd145;
	ld.global.u64 	%rd147, [%rd146+8];
	shl.b64 	%rd148, %rd147, 3;
	add.s64 	%rd149, %rd144, %rd148;
	ld.global.f64 	%fd23, [%rd149];
	rcp.rn.f64 	%fd24, %fd6;
	add.f64 	%fd25, %fd24, %fd23;
	st.global.f64 	[%rd149], %fd25;
	add.s64 	%rd177, %rd177, 2;
$L__BB2_26:
	setp.eq.s64 	%p13, %rd6, 0;
	@%p13 bra 	$L__BB2_31;
	ld.global.f64 	%fd7, [%rd10];
	ld.global.u64 	%rd50, [%rd11];
	add.s64 	%rd51, %rd3, %rd177;
	or.b64  	%rd150, %rd51, %rd59;
	and.b64  	%rd151, %rd150, -4294967296;
	setp.ne.s64 	%p14, %rd151, 0;
	@%p14 bra 	$L__BB2_29;
	cvt.u32.u64 	%r24, %rd51;
	rem.u32 	%r25, %r24, %r23;
	cvt.u64.u32 	%rd178, %r25;
	bra.uni 	$L__BB2_30;
$L__BB2_29:
	rem.u64 	%rd178, %rd51, %rd59;
$L__BB2_30:
	cvta.to.global.u64 	%rd152, %rd50;
	shl.b64 	%rd153, %rd178, 3;
	add.s64 	%rd154, %rd152, %rd153;
	ld.global.u64 	%rd155, [%rd154];
	shl.b64 	%rd156, %rd155, 3;
	add.s64 	%rd157, %rd1, %rd156;
	ld.global.u64 	%rd158, [%rd157];
	cvta.to.global.u64 	%rd159, %rd158;
	shl.b64 	%rd160, %rd177, 3;
	add.s64 	%rd161, %rd152, %rd160;
	ld.global.u64 	%rd162, [%rd161];
	shl.b64 	%rd163, %rd162, 3;
	add.s64 	%rd164, %rd159, %rd163;
	ld.global.f64 	%fd26, [%rd164];
	rcp.rn.f64 	%fd27, %fd7;
	add.f64 	%fd28, %fd27, %fd26;
	st.global.f64 	[%rd164], %fd28;
$L__BB2_31:
	add.s64 	%rd166, %rd166, %rd8;
	setp.lt.u64 	%p15, %rd166, %rd58;
	@%p15 bra 	$L__BB2_3;
$L__BB2_32:
	ret;

}
	// .globl	_Z24updatePheromoneTrailsACSPPdS0_PPmS_mm
.visible .entry _Z24updatePheromoneTrailsACSPPdS0_PPmS_mm(
	.param .u64 .ptr .align 1 _Z24updatePheromoneTrailsACSPPdS0_PPmS_mm_param_0,
	.param .u64 .ptr .align 1 _Z24updatePheromoneTrailsACSPPdS0_PPmS_mm_param_1,
	.param .u64 .ptr .align 1 _Z24updatePheromoneTrailsACSPPdS0_PPmS_mm_param_2,
	.param .u64 .ptr .align 1 _Z24updatePheromoneTrailsACSPPdS0_PPmS_mm_param_3,
	.param .u64 _Z24updatePheromoneTrailsACSPPdS0_PPmS_mm_param_4,
	.param .u64 _Z24updatePheromoneTrailsACSPPdS0_PPmS_mm_param_5
)
{


	ret;

}


// ===== COMPILED SASS (sm_100) =====

	.target	sm_100

	.elftype	@"ET_EXEC"


//--------------------- .note.nv.tkinfo           --------------------------
	.section	.note.nv.tkinfo,"",@"SHT_NOTE"
	.sectionflags	@"SHF_NOTE_NV_TKINFO"
	.tkinfo
        /*0018*/ 	.word	0x00000002
        /*0030*/ 	.string	""
        /*0030*/ 	.string	"ptxas"
        /*0030*/ 	.string	"Cuda compilation tools, release 13.0, V13.0.88"
        /*0030*/ 	.string	"Build cuda_13.0.r13.0/compiler.36424714_0"
        /*0030*/ 	.string	"-arch sm_100 -m 64 "



//--------------------- .note.nv.cuinfo           --------------------------
	.section	.note.nv.cuinfo,"",@"SHT_NOTE"
	.sectionflags	@"SHF_NOTE_NV_CUINFO"
        /*0018*/ 	.short	0x0002
        /*001a*/ 	.short	0x0064
        /*001c*/ 	.short	0x0082
	.zero		2


//--------------------- .nv.info                  --------------------------
	.section	.nv.info,"",@"SHT_CUDA_INFO"
	.align	4


	//----- nvinfo : EIATTR_REGCOUNT
	.align		4
        /*0000*/ 	.byte	0x04, 0x2f
        /*0002*/ 	.short	(.L_10 - .L_9)
	.align		4
.L_9:
        /*0004*/ 	.word	index@(_Z11setupKernelP17curandStateXORWOWm)
        /*0008*/ 	.word	0x0000001f


	//----- nvinfo : EIATTR_FRAME_SIZE
	.align		4
.L_10:
        /*000c*/ 	.byte	0x04, 0x11
        /*000e*/ 	.short	(.L_12 - .L_11)
	.align		4
.L_11:
        /*0010*/ 	.word	index@(_Z11setupKernelP17curandStateXORWOWm)
        /*0014*/ 	.word	0x00000000


	//----- nvinfo : EIATTR_REGCOUNT
	.align		4
.L_12:
        /*0018*/ 	.byte	0x04, 0x2f
        /*001a*/ 	.short	(.L_14 - .L_13)
	.align		4
.L_13:
        /*001c*/ 	.word	index@(_Z15colonyKernelTSPPPdS0_PPmS_mmP17curandStateXORWOW)
        /*0020*/ 	.word	0x00000020


	//----- nvinfo : EIATTR_FRAME_SIZE
	.align		4
.L_14:
        /*0024*/ 	.byte	0x04, 0x11
        /*0026*/ 	.short	(.L_16 - .L_15)
	.align		4
.L_15:
        /*0028*/ 	.word	index@($__internal_2_$__cuda_sm20_dblrcp_rn_slowpath_v3)
        /*002c*/ 	.word	0x00000000


	//----- nvinfo : EIATTR_FRAME_SIZE
	.align		4
.L_16:
        /*0030*/ 	.byte	0x04, 0x11
        /*0032*/ 	.short	(.L_18 - .L_17)
	.align		4
.L_17:
        /*0034*/ 	.word	index@(_Z15colonyKernelTSPPPdS0_PPmS_mmP17curandStateXORWOW)
        /*0038*/ 	.word	0x00000000


	//----- nvinfo : EIATTR_REGCOUNT
	.align		4
.L_18:
        /*003c*/ 	.byte	0x04, 0x2f
        /*003e*/ 	.short	(.L_20 - .L_19)
	.align		4
.L_19:
        /*0040*/ 	.word	index@(_Z23updatePheromoneTrailsASPPdS0_PPmS_mm)
        /*0044*/ 	.word	0x00000024


	//----- nvinfo : EIATTR_FRAME_SIZE
	.align		4
.L_20:
        /*0048*/ 	.byte	0x04, 0x11
        /*004a*/ 	.short	(.L_22 - .L_21)
	.align		4
.L_21:
        /*004c*/ 	.word	index@($__internal_1_$__cuda_sm20_rem_u64)
        /*0050*/ 	.word	0x00000000


	//----- nvinfo : EIATTR_FRAME_SIZE
	.align		4
.L_22:
        /*0054*/ 	.byte	0x04, 0x11
        /*0056*/ 	.short	(.L_24 - .L_23)
	.align		4
.L_23:
        /*0058*/ 	.word	index@($__internal_0_$__cuda_sm20_dblrcp_rn_slowpath_v3)
        /*005c*/ 	.word	0x00000000


	//----- nvinfo : EIATTR_FRAME_SIZE
	.align		4
.L_24:
        /*0060*/ 	.byte	0x04, 0x11
        /*0062*/ 	.short	(.L_26 - .L_25)
	.align		4
.L_25:
        /*0064*/ 	.word	index@(_Z23updatePheromoneTrailsASPPdS0_PPmS_mm)
        /*0068*/ 	.word	0x00000000


	//----- nvinfo : EIATTR_REGCOUNT
	.align		4
.L_26:
        /*006c*/ 	.byte	0x04, 0x2f
        /*006e*/ 	.short	(.L_28 - .L_27)
	.align		4
.L_27:
        /*0070*/ 	.word	index@(_Z24updatePheromoneTrailsACSPPdS0_PPmS_mm)
        /*0074*/ 	.word	0x00000004


	//----- nvinfo : EIATTR_FRAME_SIZE
	.align		4
.L_28:
        /*0078*/ 	.byte	0x04, 0x11
        /*007a*/ 	.short	(.L_30 - .L_29)
	.align		4
.L_29:
        /*007c*/ 	.word	index@(_Z24updatePheromoneTrailsACSPPdS0_PPmS_mm)
        /*0080*/ 	.word	0x00000000


	//----- nvinfo : EIATTR_MIN_STACK_SIZE
	.align		4
.L_30:
        /*0084*/ 	.byte	0x04, 0x12
        /*0086*/ 	.short	(.L_32 - .L_31)
	.align		4
.L_31:
        /*0088*/ 	.word	index@(_Z24updatePheromoneTrailsACSPPdS0_PPmS_mm)
        /*008c*/ 	.word	0x00000000


	//----- nvinfo : EIATTR_MIN_STACK_SIZE
	.align		4
.L_32:
        /*0090*/ 	.byte	0x04, 0x12
        /*0092*/ 	.short	(.L_34 - .L_33)
	.align		4
.L_33:
        /*0094*/ 	.word	index@(_Z23updatePheromoneTrailsASPPdS0_PPmS_mm)
        /*0098*/ 	.word	0x00000000


	//----- nvinfo : EIATTR_MIN_STACK_SIZE
	.align		4
.L_34:
        /*009c*/ 	.byte	0x04, 0x12
        /*009e*/ 	.short	(.L_36 - .L_35)
	.align		4
.L_35:
        /*00a0*/ 	.word	index@(_Z15colonyKernelTSPPPdS0_PPmS_mmP17curandStateXORWOW)
        /*00a4*/ 	.word	0x00000000


	//----- nvinfo : EIATTR_MIN_STACK_SIZE
	.align		4
.L_36:
        /*00a8*/ 	.byte	0x04, 0x12
        /*00aa*/ 	.short	(.L_38 - .L_37)
	.align		4
.L_37:
        /*00ac*/ 	.word	index@(_Z11setupKernelP17curandStateXORWOWm)
        /*00b0*/ 	.word	0x00000000
.L_38:


//--------------------- .nv.compat                --------------------------
	.section	.nv.compat,"",@"SHT_CUDA_COMPAT_INFO"
	.align	4
        /*0000*/ 	.byte	0x02, 0x09, 0x00, 0x00, 0x02, 0x02, 0x01, 0x00, 0x02, 0x05, 0x05, 0x00, 0x03, 0x07, 0x01, 0x01
        /*0010*/ 	.byte	0x02, 0x03, 0x00, 0x00, 0x02, 0x06, 0x01, 0x00, 0x04, 0x0b, 0x08, 0x00, 0x01, 0x00, 0x00, 0x00
        /*0020*/ 	.byte	0x00, 0x00, 0x00, 0x00


//--------------------- .nv.info._Z24updatePheromoneTrailsACSPPdS0_PPmS_mm --------------------------
	.section	.nv.info._Z24updatePheromoneTrailsACSPPdS0_PPmS_mm,"",@"SHT_CUDA_INFO"
	.sectionflags	@""
	.align	4


	//----- nvinfo : EIATTR_CUDA_API_VERSION
	.align		4
        /*0000*/ 	.byte	0x04, 0x37
        /*0002*/ 	.short	(.L_40 - .L_39)
.L_39:
        /*0004*/ 	.word	0x00000082


	//----- nvinfo : EIATTR_KPARAM_INFO
	.align		4
.L_40:
        /*0008*/ 	.byte	0x04, 0x17
        /*000a*/ 	.short	(.L_42 - .L_41)
.L_41:
        /*000c*/ 	.word	0x00000000
        /*0010*/ 	.short	0x0005
        /*0012*/ 	.short	0x0028
        /*0014*/ 	.byte	0x00, 0xf0, 0x21, 0x00


	//----- nvinfo : EIATTR_KPARAM_INFO
	.align		4
.L_42:
        /*0018*/ 	.byte	0x04, 0x17
        /*001a*/ 	.short	(.L_44 - .L_43)
.L_43:
        /*001c*/ 	.word	0x00000000
        /*0020*/ 	.short	0x0004
        /*0022*/ 	.short	0x0020
        /*0024*/ 	.byte	0x00, 0xf0, 0x21, 0x00


	//----- nvinfo : EIATTR_KPARAM_INFO
	.align		4
.L_44:
        /*0028*/ 	.byte	0x04, 0x17
        /*002a*/ 	.short	(.L_46 - .L_45)
.L_45:
        /*002c*/ 	.word	0x00000000
        /*0030*/ 	.short	0x0003
        /*0032*/ 	.short	0x0018
        /*0034*/ 	.byte	0x00, 0xf5, 0x21, 0x00


	//----- nvinfo : EIATTR_KPARAM_INFO
	.align		4
.L_46:
        /*0038*/ 	.byte	0x04, 0x17
        /*003a*/ 	.short	(.L_48 - .L_47)
.L_47:
        /*003c*/ 	.word	0x00000000
        /*0040*/ 	.short	0x0002
        /*0042*/ 	.short	0x0010
        /*0044*/ 	.byte	0x00, 0xf5, 0x21, 0x00


	//----- nvinfo : EIATTR_KPARAM_INFO
	.align		4
.L_48:
        /*0048*/ 	.byte	0x04, 0x17
        /*004a*/ 	.short	(.L_50 - .L_49)
.L_49:
        /*004c*/ 	.word	0x00000000
        /*0050*/ 	.short	0x0001
        /*0052*/ 	.short	0x0008
        /*0054*/ 	.byte	0x00, 0xf5, 0x21, 0x00


	//----- nvinfo : EIATTR_KPARAM_INFO
	.align		4
.L_50:
        /*0058*/ 	.byte	0x04, 0x17
        /*005a*/ 	.short	(.L_52 - .L_51)
.L_51:
        /*005c*/ 	.word	0x00000000
        /*0060*/ 	.short	0x0000
        /*0062*/ 	.short	0x0000
        /*0064*/ 	.byte	0x00, 0xf5, 0x21, 0x00


	//----- nvinfo : EIATTR_SPARSE_MMA_MASK
	.align		4
.L_52:
        /*0068*/ 	.byte	0x03, 0x50
        /*006a*/ 	.short	0x0000


	//----- nvinfo : EIATTR_MAXREG_COUNT
	.align		4
        /*006c*/ 	.byte	0x03, 0x1b
        /*006e*/ 	.short	0x00ff


	//----- nvinfo : EIATTR_MERCURY_ISA_VERSION
	.align		4
        /*0070*/ 	.byte	0x03, 0x5f
        /*0072*/ 	.short	0x0101


	//----- nvinfo : EIATTR_VRC_CTA_INIT_COUNT
	.align		4
        /*0074*/ 	.byte	0x02, 0x4a
	.zero		1
	.zero		1


	//----- nvinfo : EIATTR_EXIT_INSTR_OFFSETS
	.align		4
        /*0078*/ 	.byte	0x04, 0x1c
        /*007a*/ 	.short	(.L_54 - .L_53)


	//   ....[0]....
.L_53:
        /*007c*/ 	.word	0x00000010


	//----- nvinfo : EIATTR_CBANK_PARAM_SIZE
	.align		4
.L_54:
        /*0080*/ 	.byte	0x03, 0x19
        /*0082*/ 	.short	0x0030


	//----- nvinfo : EIATTR_PARAM_CBANK
	.align		4
        /*0084*/ 	.byte	0x04, 0x0a
        /*0086*/ 	.short	(.L_56 - .L_55)
	.align		4
.L_55:
        /*0088*/ 	.word	index@(.nv.constant0._Z24updatePheromoneTrailsACSPPdS0_PPmS_mm)
        /*008c*/ 	.short	0x0380
        /*008e*/ 	.short	0x0030


	//----- nvinfo : EIATTR_SW_WAR
	.align		4
.L_56:
        /*0090*/ 	.byte	0x04, 0x36
        /*0092*/ 	.short	(.L_58 - .L_57)
.L_57:
        /*0094*/ 	.word	0x00000008
.L_58:


//--------------------- .nv.info._Z23updatePheromoneTrailsASPPdS0_PPmS_mm --------------------------
	.section	.nv.info._Z23updatePheromoneTrailsASPPdS0_PPmS_mm,"",@"SHT_CUDA_INFO"
	.sectionflags	@""
	.align	4


	//----- nvinfo : EIATTR_CUDA_API_VERSION
	.align		4
        /*0000*/ 	.byte	0x04, 0x37
        /*0002*/ 	.short	(.L_60 - .L_59)
.L_59:
        /*0004*/ 	.word	0x00000082


	//----- nvinfo : EIATTR_KPARAM_INFO
	.align		4
.L_60:
        /*0008*/ 	.byte	0x04, 0x17
        /*000a*/ 	.short	(.L_62 - .L_61)
.L_61:
        /*000c*/ 	.word	0x00000000
        /*0010*/ 	.short	0x0005
        /*0012*/ 	.short	0x0028
        /*0014*/ 	.byte	0x00, 0xf0, 0x21, 0x00


	//----- nvinfo : EIATTR_KPARAM_INFO
	.align		4
.L_62:
        /*0018*/ 	.byte	0x04, 0x17
        /*001a*/ 	.short	(.L_64 - .L_63)
.L_63:
        /*001c*/ 	.word	0x00000000
        /*0020*/ 	.short	0x0004
        /*0022*/ 	.short	0x0020
        /*0024*/ 	.byte	0x00, 0xf0, 0x21, 0x00


	//----- nvinfo : EIATTR_KPARAM_INFO
	.align		4
.L_64:
        /*0028*/ 	.byte	0x04, 0x17
        /*002a*/ 	.short	(.L_66 - .L_65)
.L_65:
        /*002c*/ 	.word	0x00000000
        /*0030*/ 	.short	0x0003
        /*0032*/ 	.short	0x0018
        /*0034*/ 	.byte	0x00, 0xf5, 0x21, 0x00


	//----- nvinfo : EIATTR_KPARAM_INFO
	.align		4
.L_66:
        /*0038*/ 	.byte	0x04, 0x17
        /*003a*/ 	.short	(.L_68 - .L_67)
.L_67:
        /*003c*/ 	.word	0x00000000
        /*0040*/ 	.short	0x0002
        /*0042*/ 	.short	0x0010
        /*0044*/ 	.byte	0x00, 0xf5, 0x21, 0x00


	//----- nvinfo : EIATTR_KPARAM_INFO
	.align		4
.L_68:
        /*0048*/ 	.byte	0x04, 0x17
        /*004a*/ 	.short	(.L_70 - .L_69)
.L_69:
        /*004c*/ 	.word	0x00000000
        /*0050*/ 	.short	0x0001
        /*0052*/ 	.short	0x0008
        /*0054*/ 	.byte	0x00, 0xf5, 0x21, 0x00


	//----- nvinfo : EIATTR_KPARAM_INFO
	.align		4
.L_70:
        /*0058*/ 	.byte	0x04, 0x17
        /*005a*/ 	.short	(.L_72 - .L_71)
.L_71:
        /*005c*/ 	.word	0x00000000
        /*0060*/ 	.short	0x0000
        /*0062*/ 	.short	0x0000
        /*0064*/ 	.byte	0x00, 0xf5, 0x21, 0x00


	//----- nvinfo : EIATTR_SPARSE_MMA_MASK
	.align		4
.L_72:
        /*0068*/ 	.byte	0x03, 0x50
        /*006a*/ 	.short	0x0000


	//----- nvinfo : EIATTR_MAXREG_COUNT
	.align		4
        /*006c*/ 	.byte	0x03, 0x1b
        /*006e*/ 	.short	0x00ff


	//----- nvinfo : EIATTR_MERCURY_ISA_VERSION
	.align		4
        /*0070*/ 	.byte	0x03, 0x5f
        /*0072*/ 	.short	0x0101


	//----- nvinfo : EIATTR_VRC_CTA_INIT_COUNT
	.align		4
        /*0074*/ 	.byte	0x02, 0x4a
	.zero		1
	.zero		1


	//----- nvinfo : EIATTR_EXIT_INSTR_OFFSETS
	.align		4
        /*0078*/ 	.byte	0x04, 0x1c
        /*007a*/ 	.short	(.L_74 - .L_73)


	//   ....[0]....
.L_73:
        /*007c*/ 	.word	0x00000080


	//   ....[1]....
        /*0080*/ 	.word	0x000000c0


	//   ....[2]....
        /*0084*/ 	.word	0x00001f30


	//----- nvinfo : EIATTR_CRS_STACK_SIZE
	.align		4
.L_74:
        /*0088*/ 	.byte	0x04, 0x1e
        /*008a*/ 	.short	(.L_76 - .L_75)
.L_75:
        /*008c*/ 	.word	0x00000000


	//----- nvinfo : EIATTR_CBANK_PARAM_SIZE
	.align		4
.L_76:
        /*0090*/ 	.byte	0x03, 0x19
        /*0092*/ 	.short	0x0030


	//----- nvinfo : EIATTR_PARAM_CBANK
	.align		4
        /*0094*/ 	.byte	0x04, 0x0a
        /*0096*/ 	.short	(.L_78 - .L_77)
	.align		4
.L_77:
        /*0098*/ 	.word	index@(.nv.constant0._Z23updatePheromoneTrailsASPPdS0_PPmS_mm)
        /*009c*/ 	.short	0x0380
        /*009e*/ 	.short	0x0030


	//----- nvinfo : EIATTR_SW_WAR
	.align		4
.L_78:
        /*00a0*/ 	.byte	0x04, 0x36
        /*00a2*/ 	.short	(.L_80 - .L_79)
.L_79:
        /*00a4*/ 	.word	0x00000008
.L_80:


//--------------------- .nv.info._Z15colonyKernelTSPPPdS0_PPmS_mmP17curandStateXORWOW --------------------------
	.section	.nv.info._Z15colonyKernelTSPPPdS0_PPmS_mmP17curandStateXORWOW,"",@"SHT_CUDA_INFO"
	.sectionflags	@""
	.align	4


	//----- nvinfo : EIATTR_CUDA_API_VERSION
	.align		4
        /*0000*/ 	.byte	0x04, 0x37
        /*0002*/ 	.short	(.L_82 - .L_81)
.L_81:
        /*0004*/ 	.word	0x00000082


	//----- nvinfo : EIATTR_KPARAM_INFO
	.align		4
.L_82:
        /*0008*/ 	.byte	0x04, 0x17
        /*000a*/ 	.short	(.L_84 - .L_83)
.L_83:
        /*000c*/ 	.word	0x00000000
        /*0010*/ 	.short	0x0006
        /*0012*/ 	.short	0x0030
        /*0014*/ 	.byte	0x00, 0xf5, 0x21, 0x00


	//----- nvinfo : EIATTR_KPARAM_INFO
	.align		4
.L_84:
        /*0018*/ 	.byte	0x04, 0x17
        /*001a*/ 	.short	(.L_86 - .L_85)
.L_85:
        /*001c*/ 	.word	0x00000000
        /*0020*/ 	.short	0x0005
        /*0022*/ 	.short	0x0028
        /*0024*/ 	.byte	0x00, 0xf0, 0x21, 0x00


	//----- nvinfo : EIATTR_KPARAM_INFO
	.align		4
.L_86:
        /*0028*/ 	.byte	0x04, 0x17
        /*002a*/ 	.short	(.L_88 - .L_87)
.L_87:
        /*002c*/ 	.word	0x00000000
        /*0030*/ 	.short	0x0004
        /*0032*/ 	.short	0x0020
        /*0034*/ 	.byte	0x00, 0xf0, 0x21, 0x00


	//----- nvinfo : EIATTR_KPARAM_INFO
	.align		4
.L_88:
        /*0038*/ 	.byte	0x04, 0x17
        /*003a*/ 	.short	(.L_90 - .L_89)
.L_89:
        /*003c*/ 	.word	0x00000000
        /*0040*/ 	.short	0x0003
        /*0042*/ 	.short	0x0018
        /*0044*/ 	.byte	0x00, 0xf5, 0x21, 0x00


	//----- nvinfo : EIATTR_KPARAM_INFO
	.align		4
.L_90:
        /*0048*/ 	.byte	0x04, 0x17
        /*004a*/ 	.short	(.L_92 - .L_91)
.L_91:
        /*004c*/ 	.word	0x00000000
        /*0050*/ 	.short	0x0002
        /*0052*/ 	.short	0x0010
        /*0054*/ 	.byte	0x00, 0xf5, 0x21, 0x00


	//----- nvinfo : EIATTR_KPARAM_INFO
	.align		4
.L_92:
        /*0058*/ 	.byte	0x04, 0x17
        /*005a*/ 	.short	(.L_94 - .L_93)
.L_93:
        /*005c*/ 	.word	0x00000000
        /*0060*/ 	.short	0x0001
        /*0062*/ 	.short	0x0008
        /*0064*/ 	.byte	0x00, 0xf5, 0x21, 0x00


	//----- nvinfo : EIATTR_KPARAM_INFO
	.align		4
.L_94:
        /*0068*/ 	.byte	0x04, 0x17
        /*006a*/ 	.short	(.L_96 - .L_95)
.L_95:
        /*006c*/ 	.word	0x00000000
        /*0070*/ 	.short	0x0000
        /*0072*/ 	.short	0x0000
        /*0074*/ 	.byte	0x00, 0xf5, 0x21, 0x00


	//----- nvinfo : EIATTR_SPARSE_MMA_MASK
	.align		4
.L_96:
        /*0078*/ 	.byte	0x03, 0x50
        /*007a*/ 	.short	0x0000


	//----- nvinfo : EIATTR_MAXREG_COUNT
	.align		4
        /*007c*/ 	.byte	0x03, 0x1b
        /*007e*/ 	.short	0x00ff


	//----- nvinfo : EIATTR_MERCURY_ISA_VERSION
	.align		4
        /*0080*/ 	.byte	0x03, 0x5f
        /*0082*/ 	.short	0x0101


	//----- nvinfo : EIATTR_VRC_CTA_INIT_COUNT
	.align		4
        /*0084*/ 	.byte	0x02, 0x4a
	.zero		1
	.zero		1


	//----- nvinfo : EIATTR_EXIT_INSTR_OFFSETS
	.align		4
        /*0088*/ 	.byte	0x04, 0x1c
        /*008a*/ 	.short	(.L_98 - .L_97)


	//   ....[0]....
.L_97:
        /*008c*/ 	.word	0x00000080


	//   ....[1]....
        /*0090*/ 	.word	0x00001410


	//   ....[2]....
        /*0094*/ 	.word	0x000016a0


	//----- nvinfo : EIATTR_CRS_STACK_SIZE
	.align		4
.L_98:
        /*0098*/ 	.byte	0x04, 0x1e
        /*009a*/ 	.short	(.L_100 - .L_99)
.L_99:
        /*009c*/ 	.word	0x00000000


	//----- nvinfo : EIATTR_CBANK_PARAM_SIZE
	.align		4
.L_100:
        /*00a0*/ 	.byte	0x03, 0x19
        /*00a2*/ 	.short	0x0038


	//----- nvinfo : EIATTR_PARAM_CBANK
	.align		4
        /*00a4*/ 	.byte	0x04, 0x0a
        /*00a6*/ 	.short	(.L_102 - .L_101)
	.align		4
.L_101:
        /*00a8*/ 	.word	index@(.nv.constant0._Z15colonyKernelTSPPPdS0_PPmS_mmP17curandStateXORWOW)
        /*00ac*/ 	.short	0x0380
        /*00ae*/ 	.short	0x0038


	//----- nvinfo : EIATTR_SW_WAR
	.align		4
.L_102:
        /*00b0*/ 	.byte	0x04, 0x36
        /*00b2*/ 	.short	(.L_104 - .L_103)
.L_103:
        /*00b4*/ 	.word	0x00000008
.L_104:


//--------------------- .nv.info._Z11setupKernelP17curandStateXORWOWm --------------------------
	.section	.nv.info._Z11setupKernelP17curandStateXORWOWm,"",@"SHT_CUDA_INFO"
	.sectionflags	@""
	.align	4


	//----- nvinfo : EIATTR_CUDA_API_VERSION
	.align		4
        /*0000*/ 	.byte	0x04, 0x37
        /*0002*/ 	.short	(.L_106 - .L_105)
.L_105:
        /*0004*/ 	.word	0x00000082


	//----- nvinfo : EIATTR_KPARAM_INFO
	.align		4
.L_106:
        /*0008*/ 	.byte	0x04, 0x17
        /*000a*/ 	.short	(.L_108 - .L_107)
.L_107:
        /*000c*/ 	.word	0x00000000
        /*0010*/ 	.short	0x0001
        /*0012*/ 	.short	0x0008
        /*0014*/ 	.byte	0x00, 0xf0, 0x21, 0x00


	//----- nvinfo : EIATTR_KPARAM_INFO
	.align		4
.L_108:
        /*0018*/ 	.byte	0x04, 0x17
        /*001a*/ 	.short	(.L_110 - .L_109)
.L_109:
        /*001c*/ 	.word	0x00000000
        /*0020*/ 	.short	0x0000
        /*0022*/ 	.short	0x0000
        /*0024*/ 	.byte	0x00, 0xf5, 0x21, 0x00


	//----- nvinfo : EIATTR_SPARSE_MMA_MASK
	.align		4
.L_110:
        /*0028*/ 	.byte	0x03, 0x50
        /*002a*/ 	.short	0x0000


	//----- nvinfo : EIATTR_MAXREG_COUNT
	.align		4
        /*002c*/ 	.byte	0x03, 0x1b
        /*002e*/ 	.short	0x00ff


	//----- nvinfo : EIATTR_MERCURY_ISA_VERSION
	.align		4
        /*0030*/ 	.byte	0x03, 0x5f
        /*0032*/ 	.short	0x0101


	//----- nvinfo : EIATTR_VRC_CTA_INIT_COUNT
	.align		4
        /*0034*/ 	.byte	0x02, 0x4a
	.zero		1
	.zero		1


	//----- nvinfo : EIATTR_EXIT_INSTR_OFFSETS
	.align		4
        /*0038*/ 	.byte	0x04, 0x1c
        /*003a*/ 	.short	(.L_112 - .L_111)


	//   ....[0]....
.L_111:
        /*003c*/ 	.word	0x00000f40


	//----- nvinfo : EIATTR_CRS_STACK_SIZE
	.align		4
.L_112:
        /*0040*/ 	.byte	0x04, 0x1e
        /*0042*/ 	.short	(.L_114 - .L_113)
.L_113:
        /*0044*/ 	.word	0x00000000


	//----- nvinfo : EIATTR_CBANK_PARAM_SIZE
	.align		4
.L_114:
        /*0048*/ 	.byte	0x03, 0x19
        /*004a*/ 	.short	0x0010


	//----- nvinfo : EIATTR_PARAM_CBANK
	.align		4
        /*004c*/ 	.byte	0x04, 0x0a
        /*004e*/ 	.short	(.L_116 - .L_115)
	.align		4
.L_115:
        /*0050*/ 	.word	index@(.nv.constant0._Z11setupKernelP17curandStateXORWOWm)
        /*0054*/ 	.short	0x0380
        /*0056*/ 	.short	0x0010


	//----- nvinfo : EIATTR_SW_WAR
	.align		4
.L_116:
        /*0058*/ 	.byte	0x04, 0x36
        /*005a*/ 	.short	(.L_118 - .L_117)
.L_117:
        /*005c*/ 	.word	0x00000008
.L_118:


//--------------------- .nv.callgraph             --------------------------
	.section	.nv.callgraph,"",@"SHT_CUDA_CALLGRAPH"
	.align	4
	.sectionentsize	8
	.align		4
        /*0000*/ 	.word	0x00000000
	.align		4
        /*0004*/ 	.word	0xffffffff
	.align		4
        /*0008*/ 	.word	0x00000000
	.align		4
        /*000c*/ 	.word	0xfffffffe
	.align		4
        /*0010*/ 	.word	0x00000000
	.align		4
        /*0014*/ 	.word	0xfffffffd
	.align		4
        /*0018*/ 	.word	0x00000000
	.align		4
        /*001c*/ 	.word	0xfffffffc


//--------------------- .nv.constant4             --------------------------
	.section	.nv.constant4,"a",@progbits
	.align	8
	.align		8
.nv.constant4:
        /*0000*/ 	.dword	precalc_xorwow_matrix
	.align		8
        /*0008*/ 	.dword	precalc_xorwow_offset_matrix
	.align		8
        /*0010*/ 	.dword	mrg32k3aM1
	.align		8
        /*0018*/ 	.dword	mrg32k3aM2
	.align		8
        /*0020*/ 	.dword	mrg32k3aM1SubSeq
	.align		8
        /*0028*/ 	.dword	mrg32k3aM2SubSeq
	.align		8
        /*0030*/ 	.dword	mrg32k3aM1Seq
	.align		8
        /*0038*/ 	.dword	mrg32k3aM2Seq


//--------------------- .nv.constant3             --------------------------
	.section	.nv.constant3,"a",@progbits
	.align	8
.nv.constant3:
	.type		__cr_lgamma_table,@object
	.size		__cr_lgamma_table,(.L_8 - __cr_lgamma_table)
__cr_lgamma_table:
        /*0000*/ 	.byte	0x00, 0x00, 0x00, 0x00, 0x00, 0x00, 0x00, 0x00, 0x00, 0x00, 0x00, 0x00, 0x00, 0x00, 0x00, 0x00
        /*0010*/ 	.byte	0xef, 0x39, 0xfa, 0xfe, 0x42, 0x2e, 0xe6, 0x3f, 0x02, 0x20, 0x2a, 0xfa, 0x0b, 0xab, 0xfc, 0x3f
        /*0020*/ 	.byte	0xf9, 0x2c, 0x92, 0x7c, 0xa7, 0x6c, 0x09, 0x40, 0xc9, 0x79, 0x44, 0x3c, 0x64, 0x26, 0x13, 0x40
        /*0030*/ 	.byte	0xca, 0x01, 0xcf, 0x3a, 0x27, 0x51, 0x1a, 0x40, 0x30, 0xcc, 0x2d, 0xf3, 0xe1, 0x0c, 0x21, 0x40
        /*0040*/ 	.byte	0x0d, 0xb7, 0xfc, 0x82, 0x8e, 0x35, 0x25, 0x40
.L_8:


//--------------------- .text._Z24updatePheromoneTrailsACSPPdS0_PPmS_mm --------------------------
	.section	.text._Z24updatePheromoneTrailsACSPPdS0_PPmS_mm,"ax",@progbits
	.align	128
        .global         _Z24updatePheromoneTrailsACSPPdS0_PPmS_mm
        .type           _Z24updatePheromoneTrailsACSPPdS0_PPmS_mm,@function
        .size           _Z24updatePheromoneTrailsACSPPdS0_PPmS_mm,(.L_x_77 - _Z24updatePheromoneTrailsACSPPdS0_PPmS_mm)
        .other          _Z24updatePheromoneTrailsACSPPdS0_PPmS_mm,@"STO_CUDA_ENTRY STV_DEFAULT"
_Z24updatePheromoneTrailsACSPPdS0_PPmS_mm:
.text._Z24updatePheromoneTrailsACSPPdS0_PPmS_mm:
[----:B------:R-:W-:Y:S01]  /*0000*/  LDC R1, c[0x0][0x37c] ;  /* 0x0000df00ff017b82 */ /* 0x000fe20000000800 */
[----:B------:R-:W-:Y:S05]  /*0010*/  EXIT ;  /* 0x000000000000794d */ /* 0x000fea0003800000 */
.L_x_0:
[----:B------:R-:W-:-:S00]  /*0020*/  BRA `(.L_x_0) ;  /* 0xfffffffc00fc7947 */ /* 0x000fc0000383ffff */
[----:B------:R-:W-:-:S00]  /*0030*/  NOP ;  /* 0x0000000000007918 */ /* 0x000fc00000000000 */
        /* <DEDUP_REMOVED lines=12> */
.L_x_77:


//--------------------- .text._Z23updatePheromoneTrailsASPPdS0_PPmS_mm --------------------------
	.section	.text._Z23updatePheromoneTrailsASPPdS0_PPmS_mm,"ax",@progbits
	.align	128
        .global         _Z23updatePheromoneTrailsASPPdS0_PPmS_mm
        .type           _Z23updatePheromoneTrailsASPPdS0_PPmS_mm,@function
        .size           _Z23updatePheromoneTrailsASPPdS0_PPmS_mm,(.L_x_75 - _Z23updatePheromoneTrailsASPPdS0_PPmS_mm)
        .other          _Z23updatePheromoneTrailsASPPdS0_PPmS_mm,@"STO_CUDA_ENTRY STV_DEFAULT"
_Z23updatePheromoneTrailsASPPdS0_PPmS_mm:
.text._Z23updatePheromoneTrailsASPPdS0_PPmS_mm:
[----:B------:R-:W-:Y:S01]  /*0000*/  LDC R1, c[0x0][0x37c] ;  /* 0x0000df00ff017b82 */ /* 0x000fe20000000800 */
[----:B------:R-:W0:Y:S07]  /*0010*/  S2R R20, SR_TID.X ;  /* 0x0000000000147919 */ /* 0x000e2e0000002100 */
[----:B------:R-:W0:Y:S01]  /*0020*/  S2UR UR4, SR_CTAID.X ;  /* 0x00000000000479c3 */ /* 0x000e220000002500 */
[----:B------:R-:W1:Y:S07]  /*0030*/  LDCU.64 UR6, c[0x0][0x3a0] ;  /* 0x00007400ff0677ac */ /* 0x000e6e0008000a00 */
[----:B------:R-:W0:Y:S02]  /*0040*/  LDC R21, c[0x0][0x360] ;  /* 0x0000d800ff157b82 */ /* 0x000e240000000800 */
[----:B0-----:R-:W-:-:S05]  /*0050*/  IMAD R20, R21, UR4, R20 ;  /* 0x0000000415147c24 */ /* 0x001fca000f8e0214 */
[----:B-1----:R-:W-:-:S04]  /*0060*/  ISETP.GE.U32.AND P0, PT, R20, UR6, PT ;  /* 0x0000000614007c0c */ /* 0x002fc8000bf06070 */
[----:B------:R-:W-:-:S13]  /*0070*/  ISETP.GE.U32.AND.EX P0, PT, RZ, UR7, PT, P0 ;  /* 0x00000007ff007c0c */ /* 0x000fda000bf06100 */
[----:B------:R-:W-:Y:S05]  /*0080*/  @P0 EXIT ;  /* 0x000000000000094d */ /* 0x000fea0003800000 */
[----:B------:R-:W0:Y:S02]  /*0090*/  LDCU.64 UR6, c[0x0][0x3a8] ;  /* 0x00007500ff0677ac */ /* 0x000e240008000a00 */
[----:B0-----:R-:W-:-:S04]  /*00a0*/  ISETP.NE.U32.AND P0, PT, RZ, UR6, PT ;  /* 0x00000006ff007c0c */ /* 0x001fc8000bf05070 */
[----:B------:R-:W-:-:S13]  /*00b0*/  ISETP.NE.AND.EX P0, PT, RZ, UR7, PT, P0 ;  /* 0x00000007ff007c0c */ /* 0x000fda000bf05300 */
[----:B------:R-:W-:Y:S05]  /*00c0*/  @!P0 EXIT ;  /* 0x000000000000894d */ /* 0x000fea0003800000 */
[----:B------:R-:W-:Y:S01]  /*00d0*/  UIADD3 UR10, UP0, UPT, UR6, -0x1, URZ ;  /* 0xffffffff060a7890 */ /* 0x000fe2000ff1e0ff */
[----:B------:R-:W-:Y:S01]  /*00e0*/  IMAD.MOV.U32 R9, RZ, RZ, RZ ;  /* 0x000000ffff097224 */ /* 0x000fe200078e00ff */
[----:B------:R-:W0:Y:S01]  /*00f0*/  LDCU.64 UR8, c[0x0][0x358] ;  /* 0x00006b00ff0877ac */ /* 0x000e220008000a00 */
[----:B------:R-:W1:Y:S01]  /*0100*/  LDCU UR18, c[0x0][0x3ac] ;  /* 0x00007580ff1277ac */ /* 0x000e620008000800 */
[----:B------:R-:W2:Y:S01]  /*0110*/  LDCU UR19, c[0x0][0x3a8] ;  /* 0x00007500ff1377ac */ /* 0x000ea20008000800 */
[----:B------:R-:W3:Y:S01]  /*0120*/  LDCU.64 UR16, c[0x0][0x380] ;  /* 0x00007000ff1077ac */ /* 0x000ee20008000a00 */
[----:B------:R-:W-:Y:S02]  /*0130*/  ULOP3.LUT UR11, UR6, 0x3, URZ, 0xc0, !UPT ;  /* 0x00000003060b7892 */ /* 0x000fe4000f8ec0ff */
[----:B------:R-:W-:Y:S02]  /*0140*/  ULOP3.LUT UR5, UR6, 0xfffffffc, URZ, 0xc0, !UPT ;  /* 0xfffffffc06057892 */ /* 0x000fe4000f8ec0ff */
[----:B------:R-:W-:-:S12]  /*0150*/  UIADD3.X UR4, UPT, UPT, UR7, -0x1, URZ, UP0, !UPT ;  /* 0xffffffff07047890 */ /* 0x000fd800087fe4ff */
.L_x_33:
[----:B----4-:R-:W4:Y:S01]  /*0160*/  LDCU.128 UR20, c[0x0][0x3a0] ;  /* 0x00007400ff1477ac */ /* 0x010f220008000c00 */
[----:B0-----:R-:W0:Y:S01]  /*0170*/  LDC R11, c[0x0][0x3ac] ;  /* 0x0000eb00ff0b7b82 */ /* 0x001e220000000800 */
[C-C-:B------:R-:W-:Y:S01]  /*0180*/  SHF.L.U64.HI R0, R20.reuse, 0x3, R9.reuse ;  /* 0x0000000314007819 */ /* 0x140fe20000010209 */
[----:B------:R-:W-:Y:S01]  /*0190*/  IMAD.SHL.U32 R14, R20, 0x8, RZ ;  /* 0x00000008140e7824 */ /* 0x000fe200078e00ff */
[----:B------:R-:W5:Y:S01]  /*01a0*/  LDCU.128 UR12, c[0x0][0x390] ;  /* 0x00007200ff0c77ac */ /* 0x000f620008000c00 */
[----:B------:R-:W-:Y:S01]  /*01b0*/  IADD3 R20, P1, PT, R21, R20, RZ ;  /* 0x0000001415147210 */ /* 0x000fe20007f3e0ff */
[----:B------:R-:W-:Y:S02]  /*01c0*/  IMAD.MOV.U32 R4, RZ, RZ, RZ ;  /* 0x000000ffff047224 */ /* 0x000fe400078e00ff */
[----:B------:R-:W-:Y:S01]  /*01d0*/  IMAD.MOV.U32 R3, RZ, RZ, RZ ;  /* 0x000000ffff037224 */ /* 0x000fe200078e00ff */
[----:B------:R-:W0:Y:S01]  /*01e0*/  LDC R10, c[0x0][0x3a8] ;  /* 0x0000ea00ff0a7b82 */ /* 0x000e220000000800 */
[----:B------:R-:W-:Y:S01]  /*01f0*/  IMAD.X R9, RZ, RZ, R9, P1 ;  /* 0x000000ffff097224 */ /* 0x000fe200008e0609 */
[----:B----4-:R-:W-:Y:S01]  /*0200*/  UISETP.GE.U32.AND UP0, UPT, UR22, 0x4, UPT ;  /* 0x000000041600788c */ /* 0x010fe2000bf06070 */
[----:B------:R-:W-:-:S03]  /*0210*/  ISETP.GE.U32.AND P0, PT, R20, UR20, PT ;  /* 0x0000001414007c0c */ /* 0x000fc6000bf06070 */
[----:B------:R-:W-:Y:S01]  /*0220*/  UISETP.GE.U32.AND.EX UP0, UPT, UR23, URZ, UPT, UP0 ;  /* 0x000000ff1700728c */ /* 0x000fe2000bf06100 */
[C---:B-----5:R-:W-:Y:S02]  /*0230*/  IADD3 R12, P1, PT, R14.reuse, UR14, RZ ;  /* 0x0000000e0e0c7c10 */ /* 0x060fe4000ff3e0ff */
[----:B------:R-:W-:Y:S02]  /*0240*/  IADD3 R14, P2, PT, R14, UR12, RZ ;  /* 0x0000000c0e0e7c10 */ /* 0x000fe4000ff5e0ff */
[----:B------:R-:W-:Y:S02]  /*0250*/  ISETP.GE.U32.AND.EX P0, PT, R9, UR21, PT, P0 ;  /* 0x0000001509007c0c */ /* 0x000fe4000bf06100 */
[C---:B------:R-:W-:Y:S02]  /*0260*/  IADD3.X R13, PT, PT, R0.reuse, UR15, RZ, P1, !PT ;  /* 0x0000000f000d7c10 */ /* 0x040fe40008ffe4ff */
[----:B------:R-:W-:Y:S01]  /*0270*/  IADD3.X R15, PT, PT, R0, UR13, RZ, P2, !PT ;  /* 0x0000000d000f7c10 */ /* 0x000fe200097fe4ff */
[----:B------:R-:W-:Y:S08]  /*0280*/  BRA.U !UP0, `(.L_x_1) ;  /* 0x0000001108107547 */ /* 0x000ff0000b800000 */
[----:B------:R-:W4:Y:S01]  /*0290*/  LDCU UR6, c[0x0][0x3a8] ;  /* 0x00007500ff0677ac */ /* 0x000f220008000800 */
[----:B------:R-:W-:Y:S02]  /*02a0*/  IMAD.MOV.U32 R8, RZ, RZ, RZ ;  /* 0x000000ffff087224 */ /* 0x000fe400078e00ff */
[----:B------:R-:W-:Y:S02]  /*02b0*/  IMAD.MOV.U32 R7, RZ, RZ, RZ ;  /* 0x000000ffff077224 */ /* 0x000fe400078e00ff */
[--C-:B0-----:R-:W-:Y:S02]  /*02c0*/  IMAD.MOV.U32 R6, RZ, RZ, R11.reuse ;  /* 0x000000ffff067224 */ /* 0x101fe400078e000b */
[----:B------:R-:W-:Y:S02]  /*02d0*/  IMAD.U32 R5, RZ, RZ, UR5 ;  /* 0x00000005ff057e24 */ /* 0x000fe4000f8e00ff */
[----:B------:R-:W-:Y:S02]  /*02e0*/  IMAD.MOV.U32 R4, RZ, RZ, R11 ;  /* 0x000000ffff047224 */ /* 0x000fe400078e000b */
[----:B----4-:R-:W-:-:S07]  /*02f0*/  IMAD.U32 R3, RZ, RZ, UR6 ;  /* 0x00000006ff037e24 */ /* 0x010fce000f8e00ff */
.L_x_18:
[----:B------:R0:W5:Y:S04]  /*0300*/  LDG.E.64 R18, desc[UR8][R12.64] ;  /* 0x000000080c127981 */ /* 0x000168000c1e1b00 */
[----:B------:R0:W5:Y:S01]  /*0310*/  LDG.E.64 R16, desc[UR8][R14.64] ;  /* 0x000000080e107981 */ /* 0x000162000c1e1b00 */
[----:B------:R-:W-:-:S04]  /*0320*/  IADD3 R2, P1, PT, R3, -0x1, RZ ;  /* 0xffffffff03027810 */ /* 0x000fc80007f3e0ff */
[----:B------:R-:W-:-:S04]  /*0330*/  IADD3.X R22, PT, PT, R6, -0x1, RZ, P1, !PT ;  /* 0xffffffff06167810 */ /* 0x000fc80000ffe4ff */
[----:B-1----:R-:W-:-:S04]  /*0340*/  LOP3.LUT R0, R22, UR18, RZ, 0xfc, !PT ;  /* 0x0000001216007c12 */ /* 0x002fc8000f8efcff */
[----:B------:R-:W-:-:S13]  /*0350*/  ISETP.NE.U32.AND P1, PT, R0, RZ, PT ;  /* 0x000000ff0000720c */ /* 0x000fda0003f25070 */
[----:B0-----:R-:W-:Y:S05]  /*0360*/  @P1 BRA `(.L_x_2) ;  /* 0x0000000000501947 */ /* 0x001fea0003800000 */
[----:B--2---:R-:W0:Y:S01]  /*0370*/  I2F.U32.RP R0, UR19 ;  /* 0x0000001300007d06 */ /* 0x004e220008209000 */
[----:B------:R-:W-:-:S07]  /*0380*/  ISETP.NE.U32.AND P2, PT, RZ, UR19, PT ;  /* 0x00000013ff007c0c */ /* 0x000fce000bf45070 */
[----:B0-----:R-:W0:Y:S02]  /*0390*/  MUFU.RCP R0, R0 ;  /* 0x0000000000007308 */ /* 0x001e240000001000 */
[----:B0-----:R-:W-:-:S06]  /*03a0*/  VIADD R22, R0, 0xffffffe ;  /* 0x0ffffffe00167836 */ /* 0x001fcc0000000000 */
[----:B------:R0:W1:Y:S02]  /*03b0*/  F2I.FTZ.U32.TRUNC.NTZ R23, R22 ;  /* 0x0000001600177305 */ /* 0x000064000021f000 */
[----:B0-----:R-:W-:Y:S02]  /*03c0*/  IMAD.MOV.U32 R22, RZ, RZ, RZ ;  /* 0x000000ffff167224 */ /* 0x001fe400078e00ff */
[----:B-1----:R-:W-:-:S04]  /*03d0*/  IMAD.MOV R25, RZ, RZ, -R23 ;  /* 0x000000ffff197224 */ /* 0x002fc800078e0a17 */
[----:B------:R-:W-:-:S04]  /*03e0*/  IMAD R25, R25, UR19, RZ ;  /* 0x0000001319197c24 */ /* 0x000fc8000f8e02ff */
[----:B------:R-:W-:-:S06]  /*03f0*/  IMAD.HI.U32 R23, R23, R25, R22 ;  /* 0x0000001917177227 */ /* 0x000fcc00078e0016 */
[----:B------:R-:W-:-:S04]  /*0400*/  IMAD.HI.U32 R23, R23, R2, RZ ;  /* 0x0000000217177227 */ /* 0x000fc800078e00ff */
[----:B------:R-:W-:-:S04]  /*0410*/  IMAD.MOV R23, RZ, RZ, -R23 ;  /* 0x000000ffff177224 */ /* 0x000fc800078e0a17 */
[----:B------:R-:W-:Y:S02]  /*0420*/  IMAD R2, R23, UR19, R2 ;  /* 0x0000001317027c24 */ /* 0x000fe4000f8e0202 */
[----:B------:R-:W-:-:S03]  /*0430*/  IMAD.MOV.U32 R23, RZ, RZ, RZ ;  /* 0x000000ffff177224 */ /* 0x000fc600078e00ff */
[----:B------:R-:W-:-:S13]  /*0440*/  ISETP.GE.U32.AND P1, PT, R2, UR19, PT ;  /* 0x0000001302007c0c */ /* 0x000fda000bf26070 */
[----:B------:R-:W-:-:S05]  /*0450*/  @P1 VIADD R2, R2, -UR19 ;  /* 0x8000001302021c36 */ /* 0x000fca0008000000 */
[----:B------:R-:W-:-:S13]  /*0460*/  ISETP.GE.U32.AND P1, PT, R2, UR19, PT ;  /* 0x0000001302007c0c */ /* 0x000fda000bf26070 */
[----:B------:R-:W-:Y:S01]  /*0470*/  @P1 VIADD R2, R2, -UR19 ;  /* 0x8000001302021c36 */ /* 0x000fe20008000000 */
[----:B------:R-:W-:-:S05]  /*0480*/  @!P2 LOP3.LUT R2, RZ, UR19, RZ, 0x33, !PT ;  /* 0x00000013ff02ac12 */ /* 0x000fca000f8e33ff */
[----:B------:R-:W-:Y:S01]  /*0490*/  IMAD.MOV.U32 R22, RZ, RZ, R2 ;  /* 0x000000ffff167224 */ /* 0x000fe200078e0002 */
[----:B------:R-:W-:Y:S06]  /*04a0*/  BRA `(.L_x_3) ;  /* 0x0000000000107947 */ /* 0x000fec0003800000 */
.L_x_2:
[----:B------:R-:W-:Y:S01]  /*04b0*/  IMAD.MOV.U32 R0, RZ, RZ, R22 ;  /* 0x000000ffff007224 */ /* 0x000fe200078e0016 */
[----:B------:R-:W-:-:S07]  /*04c0*/  MOV R22, 0x4e0 ;  /* 0x000004e000167802 */ /* 0x000fce0000000f00 */
[----:B--23-5:R-:W-:Y:S05]  /*04d0*/  CALL.REL.NOINC `($__internal_1_$__cuda_sm20_rem_u64) ;  /* 0x0000001c003c7944 */ /* 0x02cfea0003c00000 */
[----:B------:R-:W-:-:S07]  /*04e0*/  IMAD.MOV.U32 R22, RZ, RZ, R2 ;  /* 0x000000ffff167224 */ /* 0x000fce00078e0002 */
.L_x_3:
[----:B-----5:R-:W-:-:S04]  /*04f0*/  LEA R24, P1, R22, R16, 0x3 ;  /* 0x0000001016187211 */ /* 0x020fc800078218ff */
[----:B------:R-:W-:-:S05]  /*0500*/  LEA.HI.X R25, R22, R17, R23, 0x3, P1 ;  /* 0x0000001116197211 */ /* 0x000fca00008f1c17 */
[----:B------:R-:W3:Y:S01]  /*0510*/  LDG.E.64 R22, desc[UR8][R24.64] ;  /* 0x0000000818167981 */ /* 0x000ee2000c1e1b00 */
[----:B------:R-:W-:-:S05]  /*0520*/  IADD3 R30, P2, PT, R16, R8, RZ ;  /* 0x00000008101e7210 */ /* 0x000fca0007f5e0ff */
[----:B------:R-:W-:-:S06]  /*0530*/  IMAD.X R31, R17, 0x1, R7, P2 ;  /* 0x00000001111f7824 */ /* 0x000fcc00010e0607 */
[----:B------:R-:W2:Y:S01]  /*0540*/  LDG.E.64 R30, desc[UR8][R30.64] ;  /* 0x000000081e1e7981 */ /* 0x000ea2000c1e1b00 */
[----:B---3--:R-:W-:-:S04]  /*0550*/  LEA R32, P1, R22, UR16, 0x3 ;  /* 0x0000001016207c11 */ /* 0x008fc8000f8218ff */
[----:B------:R-:W-:-:S06]  /*0560*/  LEA.HI.X R33, R22, UR17, R23, 0x3, P1 ;  /* 0x0000001116217c11 */ /* 0x000fcc00088f1c17 */
[----:B------:R-:W2:Y:S01]  /*0570*/  LDG.E.64 R32, desc[UR8][R32.64] ;  /* 0x0000000820207981 */ /* 0x000ea2000c1e1b00 */
[----:B------:R-:W0:Y:S01]  /*0580*/  MUFU.RCP64H R29, R19 ;  /* 0x00000013001d7308 */ /* 0x000e220000001800 */
[----:B------:R-:W-:-:S06]  /*0590*/  VIADD R28, R19, 0x300402 ;  /* 0x00300402131c7836 */ /* 0x000fcc0000000000 */
[----:B0-----:R-:W-:Y:S01]  /*05a0*/  DFMA R24, -R18, R28, 1 ;  /* 0x3ff000001218742b */ /* 0x001fe2000000011c */
[----:B--2---:R-:W-:-:S04]  /*05b0*/  LEA R26, P1, R30, R32, 0x3 ;  /* 0x000000201e1a7211 */ /* 0x004fc800078218ff */
[----:B------:R-:W-:-:S05]  /*05c0*/  LEA.HI.X R27, R30, R33, R31, 0x3, P1 ;  /* 0x000000211e1b7211 */ /* 0x000fca00008f1c1f */
[----:B------:R0:W5:Y:S01]  /*05d0*/  LDG.E.64 R22, desc[UR8][R26.64] ;  /* 0x000000081a167981 */ /* 0x000162000c1e1b00 */
[----:B------:R-:W-:Y:S01]  /*05e0*/  DFMA R24, R24, R24, R24 ;  /* 0x000000181818722b */ /* 0x000fe20000000018 */
[----:B------:R-:W-:-:S07]  /*05f0*/  FSETP.GEU.AND P1, PT, |R28|, 5.8789094863358348022e-39, PT ;  /* 0x004004021c00780b */ /* 0x000fce0003f2e200 */
[----:B------:R-:W-:Y:S01]  /*0600*/  DFMA R24, R28, R24, R28 ;  /* 0x000000181c18722b */ /* 0x000fe2000000001c */
[----:B------:R-:W-:Y:S07]  /*0610*/  BSSY.RECONVERGENT B0, `(.L_x_4) ;  /* 0x000000a000007945 */ /* 0x000fee0003800200 */
[----:B------:R-:W-:-:S08]  /*0620*/  DFMA R16, -R18, R24, 1 ;  /* 0x3ff000001210742b */ /* 0x000fd00000000118 */
[----:B------:R-:W-:Y:S01]  /*0630*/  DFMA R28, R24, R16, R24 ;  /* 0x00000010181c722b */ /* 0x000fe20000000018 */
[----:B0-----:R-:W-:Y:S10]  /*0640*/  @P1 BRA `(.L_x_5) ;  /* 0x0000000000181947 */ /* 0x001ff40003800000 */
[----:B------:R-:W-:Y:S01]  /*0650*/  LOP3.LUT R0, R19, 0x7fffffff, RZ, 0xc0, !PT ;  /* 0x7fffffff13007812 */ /* 0x000fe200078ec0ff */
[----:B------:R-:W-:Y:S01]  /*0660*/  IMAD.MOV.U32 R16, RZ, RZ, R18 ;  /* 0x000000ffff107224 */ /* 0x000fe200078e0012 */
[----:B------:R-:W-:Y:S01]  /*0670*/  MOV R2, 0x6b0 ;  /* 0x000006b000027802 */ /* 0x000fe20000000f00 */
[----:B------:R-:W-:Y:S02]  /*0680*/  IMAD.MOV.U32 R17, RZ, RZ, R19 ;  /* 0x000000ffff117224 */ /* 0x000fe400078e0013 */
[----:B------:R-:W-:-:S07]  /*0690*/  VIADD R0, R0, 0xfff00000 ;  /* 0xfff0000000007836 */ /* 0x000fce0000000000 */
[----:B-----5:R-:W-:Y:S05]  /*06a0*/  CALL.REL.NOINC `($__internal_0_$__cuda_sm20_dblrcp_rn_slowpath_v3) ;  /* 0x0000001800247944 */ /* 0x020fea0003c00000 */
.L_x_5:
[----:B------:R-:W-:Y:S05]  /*06b0*/  BSYNC.RECONVERGENT B0 ;  /* 0x0000000000007941 */ /* 0x000fea0003800200 */
.L_x_4:
[----:B-----5:R-:W-:-:S07]  /*06c0*/  DADD R22, R22, R28 ;  /* 0x0000000016167229 */ /* 0x020fce000000001c */
[----:B------:R0:W-:Y:S04]  /*06d0*/  STG.E.64 desc[UR8][R26.64], R22 ;  /* 0x000000161a007986 */ /* 0x0001e8000c101b08 */
[----:B------:R0:W5:Y:S04]  /*06e0*/  LDG.E.64 R18, desc[UR8][R12.64] ;  /* 0x000000080c127981 */ /* 0x000168000c1e1b00 */
[----:B------:R0:W5:Y:S01]  /*06f0*/  LDG.E.64 R16, desc[UR8][R14.64] ;  /* 0x000000080e107981 */ /* 0x000162000c1e1b00 */
[----:B------:R-:W-:-:S04]  /*0700*/  LOP3.LUT R0, R6, UR18, RZ, 0xfc, !PT ;  /* 0x0000001206007c12 */ /* 0x000fc8000f8efcff */
[----:B------:R-:W-:-:S13]  /*0710*/  ISETP.NE.U32.AND P1, PT, R0, RZ, PT ;  /* 0x000000ff0000720c */ /* 0x000fda0003f25070 */
[----:B0-----:R-:W-:Y:S05]  /*0720*/  @P1 BRA `(.L_x_6) ;  /* 0x00000000004c1947 */ /* 0x001fea0003800000 */
[----:B------:R-:W0:Y:S01]  /*0730*/  I2F.U32.RP R2, UR19 ;  /* 0x0000001300027d06 */ /* 0x000e220008209000 */
[----:B------:R-:W-:Y:S01]  /*0740*/  IMAD.MOV.U32 R22, RZ, RZ, RZ ;  /* 0x000000ffff167224 */ /* 0x000fe200078e00ff */
[----:B------:R-:W-:-:S06]  /*0750*/  ISETP.NE.U32.AND P2, PT, RZ, UR19, PT ;  /* 0x00000013ff007c0c */ /* 0x000fcc000bf45070 */
[----:B0-----:R-:W0:Y:S02]  /*0760*/  MUFU.RCP R2, R2 ;  /* 0x0000000200027308 */ /* 0x001e240000001000 */
[----:B0-----:R-:W-:-:S06]  /*0770*/  IADD3 R23, PT, PT, R2, 0xffffffe, RZ ;  /* 0x0ffffffe02177810 */ /* 0x001fcc0007ffe0ff */
[----:B------:R-:W0:Y:S02]  /*0780*/  F2I.FTZ.U32.TRUNC.NTZ R23, R23 ;  /* 0x0000001700177305 */ /* 0x000e24000021f000 */
[----:B0-----:R-:W-:-:S04]  /*0790*/  IMAD.MOV R25, RZ, RZ, -R23 ;  /* 0x000000ffff197224 */ /* 0x001fc800078e0a17 */
[----:B------:R-:W-:-:S04]  /*07a0*/  IMAD R25, R25, UR19, RZ ;  /* 0x0000001319197c24 */ /* 0x000fc8000f8e02ff */
[----:B------:R-:W-:-:S04]  /*07b0*/  IMAD.HI.U32 R0, R23, R25, R22 ;  /* 0x0000001917007227 */ /* 0x000fc800078e0016 */
[----:B------:R-:W-:Y:S02]  /*07c0*/  IMAD.MOV.U32 R23, RZ, RZ, RZ ;  /* 0x000000ffff177224 */ /* 0x000fe400078e00ff */
[----:B------:R-:W-:-:S04]  /*07d0*/  IMAD.HI.U32 R0, R0, R3, RZ ;  /* 0x0000000300007227 */ /* 0x000fc800078e00ff */
[----:B------:R-:W-:-:S04]  /*07e0*/  IMAD.MOV R0, RZ, RZ, -R0 ;  /* 0x000000ffff007224 */ /* 0x000fc800078e0a00 */
[----:B------:R-:W-:-:S05]  /*07f0*/  IMAD R22, R0, UR19, R3 ;  /* 0x0000001300167c24 */ /* 0x000fca000f8e0203 */
[----:B------:R-:W-:-:S13]  /*0800*/  ISETP.GE.U32.AND P1, PT, R22, UR19, PT ;  /* 0x0000001316007c0c */ /* 0x000fda000bf26070 */
[----:B------:R-:W-:-:S05]  /*0810*/  @P1 VIADD R22, R22, -UR19 ;  /* 0x8000001316161c36 */ /* 0x000fca0008000000 */
[----:B------:R-:W-:-:S13]  /*0820*/  ISETP.GE.U32.AND P1, PT, R22, UR19, PT ;  /* 0x0000001316007c0c */ /* 0x000fda000bf26070 */
[----:B------:R-:W-:Y:S01]  /*0830*/  @P1 VIADD R22, R22, -UR19 ;  /* 0x8000001316161c36 */ /* 0x000fe20008000000 */
[----:B------:R-:W-:Y:S01]  /*0840*/  @!P2 LOP3.LUT R22, RZ, UR19, RZ, 0x33, !PT ;  /* 0x00000013ff16ac12 */ /* 0x000fe2000f8e33ff */
[----:B------:R-:W-:Y:S06]  /*0850*/  BRA `(.L_x_7) ;  /* 0x0000000000147947 */ /* 0x000fec0003800000 */
.L_x_6:
[----:B------:R-:W-:Y:S01]  /*0860*/  IMAD.MOV.U32 R2, RZ, RZ, R3 ;  /* 0x000000ffff027224 */ /* 0x000fe200078e0003 */
[----:B------:R-:W-:Y:S01]  /*0870*/  MOV R22, 0x8a0 ;  /* 0x000008a000167802 */ /* 0x000fe20000000f00 */
[----:B------:R-:W-:-:S07]  /*0880*/  IMAD.MOV.U32 R0, RZ, RZ, R6 ;  /* 0x000000ffff007224 */ /* 0x000fce00078e0006 */
[----:B-----5:R-:W-:Y:S05]  /*0890*/  CALL.REL.NOINC `($__internal_1_$__cuda_sm20_rem_u64) ;  /* 0x00000018004c7944 */ /* 0x020fea0003c00000 */
[----:B------:R-:W-:-:S07]  /*08a0*/  IMAD.MOV.U32 R22, RZ, RZ, R2 ;  /* 0x000000ffff167224 */ /* 0x000fce00078e0002 */
.L_x_7:
[----:B-----5:R-:W-:-:S04]  /*08b0*/  LEA R24, P1, R22, R16, 0x3 ;  /* 0x0000001016187211 */ /* 0x020fc800078218ff */
[----:B------:R-:W-:-:S05]  /*08c0*/  LEA.HI.X R25, R22, R17, R23, 0x3, P1 ;  /* 0x0000001116197211 */ /* 0x000fca00008f1c17 */
[----:B------:R-:W2:Y:S01]  /*08d0*/  LDG.E.64 R22, desc[UR8][R24.64] ;  /* 0x0000000818167981 */ /* 0x000ea2000c1e1b00 */
[----:B------:R-:W-:-:S05]  /*08e0*/  IADD3 R30, P2, PT, R16, R8, RZ ;  /* 0x00000008101e7210 */ /* 0x000fca0007f5e0ff */
[----:B------:R-:W-:-:S06]  /*08f0*/  IMAD.X R31, R17, 0x1, R7, P2 ;  /* 0x00000001111f7824 */ /* 0x000fcc00010e0607 */
[----:B------:R-:W3:Y:S01]  /*0900*/  LDG.E.64 R30, desc[UR8][R30.64+0x8] ;  /* 0x000008081e1e7981 */ /* 0x000ee2000c1e1b00 */
[----:B--2---:R-:W-:-:S04]  /*0910*/  LEA R32, P1, R22, UR16, 0x3 ;  /* 0x0000001016207c11 */ /* 0x004fc8000f8218ff */
[----:B------:R-:W-:-:S06]  /*0920*/  LEA.HI.X R33, R22, UR17, R23, 0x3, P1 ;  /* 0x0000001116217c11 */ /* 0x000fcc00088f1c17 */
[----:B------:R-:W3:Y:S01]  /*0930*/  LDG.E.64 R32, desc[UR8][R32.64] ;  /* 0x0000000820207981 */ /* 0x000ee2000c1e1b00 */
[----:B------:R-:W0:Y:S01]  /*0940*/  MUFU.RCP64H R29, R19 ;  /* 0x00000013001d7308 */ /* 0x000e220000001800 */
[----:B------:R-:W-:-:S06]  /*0950*/  VIADD R28, R19, 0x300402 ;  /* 0x00300402131c7836 */ /* 0x000fcc0000000000 */
[----:B0-----:R-:W-:Y:S01]  /*0960*/  DFMA R24, -R18, R28, 1 ;  /* 0x3ff000001218742b */ /* 0x001fe2000000011c */
[----:B---3--:R-:W-:-:S04]  /*0970*/  LEA R26, P1, R30, R32, 0x3 ;  /* 0x000000201e1a7211 */ /* 0x008fc800078218ff */
        /* <DEDUP_REMOVED lines=15> */
.L_x_9:
[----:B------:R-:W-:Y:S05]  /*0a70*/  BSYNC.RECONVERGENT B0 ;  /* 0x0000000000007941 */ /* 0x000fea0003800200 */
.L_x_8:
[----:B-----5:R-:W-:-:S07]  /*0a80*/  DADD R22, R22, R28 ;  /* 0x0000000016167229 */ /* 0x020fce000000001c */
[----:B------:R0:W-:Y:S04]  /*0a90*/  STG.E.64 desc[UR8][R26.64], R22 ;  /* 0x000000161a007986 */ /* 0x0001e8000c101b08 */
[----:B------:R0:W5:Y:S04]  /*0aa0*/  LDG.E.64 R18, desc[UR8][R12.64] ;  /* 0x000000080c127981 */ /* 0x000168000c1e1b00 */
[----:B------:R0:W5:Y:S01]  /*0ab0*/  LDG.E.64 R16, desc[UR8][R14.64] ;  /* 0x000000080e107981 */ /* 0x000162000c1e1b00 */
[----:B------:R-:W-:-:S05]  /*0ac0*/  IADD3 R2, P1, PT, R3, 0x1, RZ ;  /* 0x0000000103027810 */ /* 0x000fca0007f3e0ff */
[----:B------:R-:W-:-:S05]  /*0ad0*/  IMAD.X R24, RZ, RZ, R6, P1 ;  /* 0x000000ffff187224 */ /* 0x000fca00008e0606 */
[----:B------:R-:W-:-:S04]  /*0ae0*/  LOP3.LUT R0, R24, UR18, RZ, 0xfc, !PT ;  /* 0x0000001218007c12 */ /* 0x000fc8000f8efcff */
[----:B------:R-:W-:-:S13]  /*0af0*/  ISETP.NE.U32.AND P1, PT, R0, RZ, PT ;  /* 0x000000ff0000720c */ /* 0x000fda0003f25070 */
[----:B0-----:R-:W-:Y:S05]  /*0b00*/  @P1 BRA `(.L_x_10) ;  /* 0x00000000004c1947 */ /* 0x001fea0003800000 */
[----:B------:R-:W0:Y:S01]  /*0b10*/  I2F.U32.RP R24, UR19 ;  /* 0x0000001300187d06 */ /* 0x000e220008209000 */
[----:B------:R-:W-:Y:S01]  /*0b20*/  IMAD.MOV.U32 R22, RZ, RZ, RZ ;  /* 0x000000ffff167224 */ /* 0x000fe200078e00ff */
[----:B------:R-:W-:-:S06]  /*0b30*/  ISETP.NE.U32.AND P2, PT, RZ, UR19, PT ;  /* 0x00000013ff007c0c */ /* 0x000fcc000bf45070 */
[----:B0-----:R-:W0:Y:S02]  /*0b40*/  MUFU.RCP R24, R24 ;  /* 0x0000001800187308 */ /* 0x001e240000001000 */
[----:B0-----:R-:W-:-:S06]  /*0b50*/  VIADD R25, R24, 0xffffffe ;  /* 0x0ffffffe18197836 */ /* 0x001fcc0000000000 */
[----:B------:R-:W0:Y:S02]  /*0b60*/  F2I.FTZ.U32.TRUNC.NTZ R23, R25 ;  /* 0x0000001900177305 */ /* 0x000e24000021f000 */
[----:B0-----:R-:W-:-:S04]  /*0b70*/  IMAD.MOV R27, RZ, RZ, -R23 ;  /* 0x000000ffff1b7224 */ /* 0x001fc800078e0a17 */
[----:B------:R-:W-:-:S04]  /*0b80*/  IMAD R27, R27, UR19, RZ ;  /* 0x000000131b1b7c24 */ /* 0x000fc8000f8e02ff */
[----:B------:R-:W-:-:S06]  /*0b90*/  IMAD.HI.U32 R27, R23, R27, R22 ;  /* 0x0000001b171b7227 */ /* 0x000fcc00078e0016 */
[----:B------:R-:W-:-:S04]  /*0ba0*/  IMAD.HI.U32 R0, R27, R2, RZ ;  /* 0x000000021b007227 */ /* 0x000fc800078e00ff */
[----:B------:R-:W-:-:S04]  /*0bb0*/  IMAD.MOV R23, RZ, RZ, -R0 ;  /* 0x000000ffff177224 */ /* 0x000fc800078e0a00 */
[----:B------:R-:W-:Y:S01]  /*0bc0*/  IMAD R22, R23, UR19, R2 ;  /* 0x0000001317167c24 */ /* 0x000fe2000f8e0202 */
[----:B------:R-:W-:-:S04]  /*0bd0*/  MOV R23, RZ ;  /* 0x000000ff00177202 */ /* 0x000fc80000000f00 */
[----:B------:R-:W-:-:S13]  /*0be0*/  ISETP.GE.U32.AND P1, PT, R22, UR19, PT ;  /* 0x0000001316007c0c */ /* 0x000fda000bf26070 */
[----:B------:R-:W-:-:S05]  /*0bf0*/  @P1 VIADD R22, R22, -UR19 ;  /* 0x8000001316161c36 */ /* 0x000fca0008000000 */
[----:B------:R-:W-:-:S13]  /*0c00*/  ISETP.GE.U32.AND P1, PT, R22, UR19, PT ;  /* 0x0000001316007c0c */ /* 0x000fda000bf26070 */
[----:B------:R-:W-:Y:S01]  /*0c10*/  @P1 VIADD R22, R22, -UR19 ;  /* 0x8000001316161c36 */ /* 0x000fe20008000000 */
[----:B------:R-:W-:Y:S01]  /*0c20*/  @!P2 LOP3.LUT R22, RZ, UR19, RZ, 0x33, !PT ;  /* 0x00000013ff16ac12 */ /* 0x000fe2000f8e33ff */
[----:B------:R-:W-:Y:S06]  /*0c30*/  BRA `(.L_x_11) ;  /* 0x0000000000107947 */ /* 0x000fec0003800000 */
.L_x_10:
[----:B------:R-:W-:Y:S01]  /*0c40*/  IMAD.MOV.U32 R0, RZ, RZ, R24 ;  /* 0x000000ffff007224 */ /* 0x000fe200078e0018 */
[----:B------:R-:W-:-:S07]  /*0c50*/  MOV R22, 0xc70 ;  /* 0x00000c7000167802 */ /* 0x000fce0000000f00 */
[----:B-----5:R-:W-:Y:S05]  /*0c60*/  CALL.REL.NOINC `($__internal_1_$__cuda_sm20_rem_u64) ;  /* 0x0000001400587944 */ /* 0x020fea0003c00000 */
[----:B------:R-:W-:-:S07]  /*0c70*/  IMAD.MOV.U32 R22, RZ, RZ, R2 ;  /* 0x000000ffff167224 */ /* 0x000fce00078e0002 */
.L_x_11:
        /* <DEDUP_REMOVED lines=28> */
.L_x_13:
[----:B------:R-:W-:Y:S05]  /*0e40*/  BSYNC.RECONVERGENT B0 ;  /* 0x0000000000007941 */ /* 0x000fea0003800200 */
.L_x_12:
        /* <DEDUP_REMOVED lines=26> */
[----:B------:R-:W-:Y:S01]  /*0ff0*/  @!P2 LOP3.LUT R22, RZ, UR19, RZ, 0x33, !PT ;  /* 0x00000013ff16ac12 */ /* 0x000fe2000f8e33ff */
[----:B------:R-:W-:Y:S06]  /*1000*/  BRA `(.L_x_15) ;  /* 0x0000000000107947 */ /* 0x000fec0003800000 */
.L_x_14:
[----:B------:R-:W-:Y:S01]  /*1010*/  IMAD.MOV.U32 R0, RZ, RZ, R24 ;  /* 0x000000ffff007224 */ /* 0x000fe200078e0018 */
[----:B------:R-:W-:-:S07]  /*1020*/  MOV R22, 0x1040 ;  /* 0x0000104000167802 */ /* 0x000fce0000000f00 */
[----:B-----5:R-:W-:Y:S05]  /*1030*/  CALL.REL.NOINC `($__internal_1_$__cuda_sm20_rem_u64) ;  /* 0x0000001000647944 */ /* 0x020fea0003c00000 */
[----:B------:R-:W-:-:S07]  /*1040*/  IMAD.MOV.U32 R22, RZ, RZ, R2 ;  /* 0x000000ffff167224 */ /* 0x000fce00078e0002 */
.L_x_15:
        /* <DEDUP_REMOVED lines=22> */
[----:B------:R-:W-:Y:S02]  /*11b0*/  LOP3.LUT R0, R17, 0x7fffffff, RZ, 0xc0, !PT ;  /* 0x7fffffff11007812 */ /* 0x000fe400078ec0ff */
[----:B------:R-:W-:-:S03]  /*11c0*/  MOV R2, 0x11f0 ;  /* 0x000011f000027802 */ /* 0x000fc60000000f00 */
[----:B------:R-:W-:-:S07]  /*11d0*/  VIADD R0, R0, 0xfff00000 ;  /* 0xfff0000000007836 */ /* 0x000fce0000000000 */
[----:B-----5:R-:W-:Y:S05]  /*11e0*/  CALL.REL.NOINC `($__internal_0_$__cuda_sm20_dblrcp_rn_slowpath_v3) ;  /* 0x0000000c00547944 */ /* 0x020fea0003c00000 */
.L_x_17:
[----:B------:R-:W-:Y:S05]  /*11f0*/  BSYNC.RECONVERGENT B0 ;  /* 0x0000000000007941 */ /* 0x000fea0003800200 */
.L_x_16:
[----:B-----5:R-:W-:Y:S01]  /*1200*/  DADD R18, R18, R28 ;  /* 0x0000000012127229 */ /* 0x020fe2000000001c */
[----:B------:R-:W-:Y:S02]  /*1210*/  IADD3 R5, P1, PT, R5, -0x4, RZ ;  /* 0xfffffffc05057810 */ /* 0x000fe40007f3e0ff */
[----:B------:R-:W-:Y:S02]  /*1220*/  IADD3 R3, P2, PT, R3, 0x4, RZ ;  /* 0x0000000403037810 */ /* 0x000fe40007f5e0ff */
[----:B------:R-:W-:Y:S02]  /*1230*/  IADD3.X R4, PT, PT, R4, -0x1, RZ, P1, !PT ;  /* 0xffffffff04047810 */ /* 0x000fe40000ffe4ff */
[----:B------:R0:W-:Y:S01]  /*1240*/  STG.E.64 desc[UR8][R22.64], R18 ;  /* 0x0000001216007986 */ /* 0x0001e2000c101b08 */
[----:B------:R-:W-:Y:S01]  /*1250*/  ISETP.NE.U32.AND P1, PT, R5, RZ, PT ;  /* 0x000000ff0500720c */ /* 0x000fe20003f25070 */
[----:B------:R-:W-:Y:S01]  /*1260*/  IMAD.X R6, RZ, RZ, R6, P2 ;  /* 0x000000ffff067224 */ /* 0x000fe200010e0606 */
[----:B------:R-:W-:-:S02]  /*1270*/  IADD3 R8, P3, PT, R8, 0x20, RZ ;  /* 0x0000002008087810 */ /* 0x000fc40007f7e0ff */
[----:B------:R-:W-:Y:S02]  /*1280*/  ISETP.NE.AND.EX P1, PT, R4, RZ, PT, P1 ;  /* 0x000000ff0400720c */ /* 0x000fe40003f25310 */
[----:B------:R-:W-:-:S11]  /*1290*/  IADD3.X R7, PT, PT, RZ, R7, RZ, P3, !PT ;  /* 0x00000007ff077210 */ /* 0x000fd60001ffe4ff */
[----:B0-----:R-:W-:Y:S05]  /*12a0*/  @P1 BRA `(.L_x_18) ;  /* 0xfffffff000141947 */ /* 0x001fea000383ffff */
[----:B------:R-:W-:Y:S02]  /*12b0*/  IMAD.U32 R4, RZ, RZ, UR5 ;  /* 0x00000005ff047e24 */ /* 0x000fe4000f8e00ff */
[----:B------:R-:W-:-:S07]  /*12c0*/  IMAD.MOV.U32 R3, RZ, RZ, R11 ;  /* 0x000000ffff037224 */ /* 0x000fce00078e000b */
.L_x_1:
[----:B------:R-:W-:-:S04]  /*12d0*/  UISETP.NE.U32.AND UP0, UPT, UR11, URZ, UPT ;  /* 0x000000ff0b00728c */ /* 0x000fc8000bf05070 */
[----:B------:R-:W-:-:S09]  /*12e0*/  UISETP.NE.AND.EX UP0, UPT, URZ, URZ, UPT, UP0 ;  /* 0x000000ffff00728c */ /* 0x000fd2000bf05300 */
[----:B------:R-:W-:Y:S05]  /*12f0*/  BRA.U !UP0, `(.L_x_19) ;  /* 0x0000000d08087547 */ /* 0x000fea000b800000 */
[----:B------:R-:W-:-:S04]  /*1300*/  UISETP.NE.U32.AND UP0, UPT, UR11, 0x1, UPT ;  /* 0x000000010b00788c */ /* 0x000fc8000bf05070 */
[----:B------:R-:W-:-:S09]  /*1310*/  UISETP.NE.AND.EX UP0, UPT, URZ, URZ, UPT, UP0 ;  /* 0x000000ffff00728c */ /* 0x000fd2000bf05300 */
[----:B------:R-:W-:Y:S05]  /*1320*/  BRA.U !UP0, `(.L_x_20) ;  /* 0x0000000508f47547 */ /* 0x000fea000b800000 */
[----:B0-----:R0:W5:Y:S01]  /*1330*/  LDG.E.64 R16, desc[UR8][R12.64] ;  /* 0x000000080c107981 */ /* 0x001162000c1e1b00 */
[----:B------:R-:W4:Y:S03]  /*1340*/  LDCU UR6, c[0x0][0x3ac] ;  /* 0x00007580ff0677ac */ /* 0x000f260008000800 */
[----:B------:R0:W5:Y:S01]  /*1350*/  LDG.E.64 R6, desc[UR8][R14.64] ;  /* 0x000000080e067981 */ /* 0x000162000c1e1b00 */
[----:B------:R-:W-:-:S04]  /*1360*/  IADD3 R2, P1, PT, R4, UR10, RZ ;  /* 0x0000000a04027c10 */ /* 0x000fc8000ff3e0ff */
[----:B------:R-:W-:-:S04]  /*1370*/  IADD3.X R5, PT, PT, R3, UR4, RZ, P1, !PT ;  /* 0x0000000403057c10 */ /* 0x000fc80008ffe4ff */
[----:B----4-:R-:W-:-:S04]  /*1380*/  LOP3.LUT R0, R5, UR6, RZ, 0xfc, !PT ;  /* 0x0000000605007c12 */ /* 0x010fc8000f8efcff */
[----:B------:R-:W-:-:S13]  /*1390*/  ISETP.NE.U32.AND P1, PT, R0, RZ, PT ;  /* 0x000000ff0000720c */ /* 0x000fda0003f25070 */
[----:B0-----:R-:W-:Y:S05]  /*13a0*/  @P1 BRA `(.L_x_21) ;  /* 0x0000000000501947 */ /* 0x001fea0003800000 */
[----:B------:R-:W0:Y:S02]  /*13b0*/  LDCU UR6, c[0x0][0x3a8] ;  /* 0x00007500ff0677ac */ /* 0x000e240008000800 */
[----:B0-----:R-:W0:Y:S01]  /*13c0*/  I2F.U32.RP R5, UR6 ;  /* 0x0000000600057d06 */ /* 0x001e220008209000 */
[----:B------:R-:W-:-:S07]  /*13d0*/  ISETP.NE.U32.AND P2, PT, RZ, UR6, PT ;  /* 0x00000006ff007c0c */ /* 0x000fce000bf45070 */
[----:B0-----:R-:W0:Y:S02]  /*13e0*/  MUFU.RCP R5, R5 ;  /* 0x0000000500057308 */ /* 0x001e240000001000 */
[----:B0-----:R-:W-:-:S06]  /*13f0*/  VIADD R18, R5, 0xffffffe ;  /* 0x0ffffffe05127836 */ /* 0x001fcc0000000000 */
[----:B------:R0:W4:Y:S02]  /*1400*/  F2I.FTZ.U32.TRUNC.NTZ R19, R18 ;  /* 0x0000001200137305 */ /* 0x000124000021f000 */
[----:B0-----:R-:W-:Y:S02]  /*1410*/  IMAD.MOV.U32 R18, RZ, RZ, RZ ;  /* 0x000000ffff127224 */ /* 0x001fe400078e00ff */
[----:B----4-:R-:W-:-:S04]  /*1420*/  IMAD.MOV R23, RZ, RZ, -R19 ;  /* 0x000000ffff177224 */ /* 0x010fc800078e0a13 */
[----:B------:R-:W-:-:S04]  /*1430*/  IMAD R23, R23, UR6, RZ ;  /* 0x0000000617177c24 */ /* 0x000fc8000f8e02ff */
[----:B------:R-:W-:-:S06]  /*1440*/  IMAD.HI.U32 R23, R19, R23, R18 ;  /* 0x0000001713177227 */ /* 0x000fcc00078e0012 */
[----:B------:R-:W-:-:S04]  /*1450*/  IMAD.HI.U32 R0, R23, R2, RZ ;  /* 0x0000000217007227 */ /* 0x000fc800078e00ff */
[----:B------:R-:W-:Y:S02]  /*1460*/  IMAD.MOV R0, RZ, RZ, -R0 ;  /* 0x000000ffff007224 */ /* 0x000fe400078e0a00 */
[----:B------:R-:W-:Y:S02]  /*1470*/  IMAD.MOV.U32 R23, RZ, RZ, RZ ;  /* 0x000000ffff177224 */ /* 0x000fe400078e00ff */
[----:B------:R-:W-:-:S05]  /*1480*/  IMAD R22, R0, UR6, R2 ;  /* 0x0000000600167c24 */ /* 0x000fca000f8e0202 */
[----:B------:R-:W-:-:S13]  /*1490*/  ISETP.GE.U32.AND P1, PT, R22, UR6, PT ;  /* 0x0000000616007c0c */ /* 0x000fda000bf26070 */
[----:B------:R-:W-:-:S05]  /*14a0*/  @P1 VIADD R22, R22, -UR6 ;  /* 0x8000000616161c36 */ /* 0x000fca0008000000 */
[----:B------:R-:W-:-:S13]  /*14b0*/  ISETP.GE.U32.AND P1, PT, R22, UR6, PT ;  /* 0x0000000616007c0c */ /* 0x000fda000bf26070 */
[----:B------:R-:W-:Y:S01]  /*14c0*/  @P1 VIADD R22, R22, -UR6 ;  /* 0x8000000616161c36 */ /* 0x000fe20008000000 */
[----:B------:R-:W-:Y:S01]  /*14d0*/  @!P2 LOP3.LUT R22, RZ, UR6, RZ, 0x33, !PT ;  /* 0x00000006ff16ac12 */ /* 0x000fe2000f8e33ff */
[----:B------:R-:W-:Y:S06]  /*14e0*/  BRA `(.L_x_22) ;  /* 0x0000000000107947 */ /* 0x000fec0003800000 */
.L_x_21:
[----:B------:R-:W-:Y:S01]  /*14f0*/  IMAD.MOV.U32 R0, RZ, RZ, R5 ;  /* 0x000000ffff007224 */ /* 0x000fe200078e0005 */
[----:B------:R-:W-:-:S07]  /*1500*/  MOV R22, 0x1520 ;  /* 0x0000152000167802 */ /* 0x000fce0000000f00 */
[----:B-123-5:R-:W-:Y:S05]  /*1510*/  CALL.REL.NOINC `($__internal_1_$__cuda_sm20_rem_u64) ;  /* 0x0000000c002c7944 */ /* 0x02efea0003c00000 */
[----:B------:R-:W-:-:S07]  /*1520*/  IMAD.MOV.U32 R22, RZ, RZ, R2 ;  /* 0x000000ffff167224 */ /* 0x000fce00078e0002 */
.L_x_22:
[C---:B-----5:R-:W-:Y:S01]  /*1530*/  LEA R24, P1, R22.reuse, R6, 0x3 ;  /* 0x0000000616187211 */ /* 0x060fe200078218ff */
[----:B------:R-:W0:Y:S03]  /*1540*/  LDCU.64 UR6, c[0x0][0x380] ;  /* 0x00007000ff0677ac */ /* 0x000e260008000a00 */
[----:B------:R-:W-:-:S05]  /*1550*/  LEA.HI.X R25, R22, R7, R23, 0x3, P1 ;  /* 0x0000000716197211 */ /* 0x000fca00008f1c17 */
[----:B------:R-:W0:Y:S01]  /*1560*/  LDG.E.64 R18, desc[UR8][R24.64] ;  /* 0x0000000818127981 */ /* 0x000e22000c1e1b00 */
[----:B------:R-:W-:-:S04]  /*1570*/  LEA R30, P2, R4, R6, 0x3 ;  /* 0x00000006041e7211 */ /* 0x000fc800078418ff */
[----:B------:R-:W-:-:S05]  /*1580*/  LEA.HI.X R31, R4, R7, R3, 0x3, P2 ;  /* 0x00000007041f7211 */ /* 0x000fca00010f1c03 */
[----:B------:R-:W4:Y:S01]  /*1590*/  LDG.E.64 R22, desc[UR8][R30.64] ;  /* 0x000000081e167981 */ /* 0x000f22000c1e1b00 */
[----:B0-----:R-:W-:-:S04]  /*15a0*/  LEA R28, P1, R18, UR6, 0x3 ;  /* 0x00000006121c7c11 */ /* 0x001fc8000f8218ff */
[----:B------:R-:W-:-:S05]  /*15b0*/  LEA.HI.X R29, R18, UR7, R19, 0x3, P1 ;  /* 0x00000007121d7c11 */ /* 0x000fca00088f1c13 */
[----:B------:R-:W4:Y:S01]  /*15c0*/  LDG.E.64 R6, desc[UR8][R28.64] ;  /* 0x000000081c067981 */ /* 0x000f22000c1e1b00 */
[----:B------:R-:W0:Y:S01]  /*15d0*/  MUFU.RCP64H R27, R17 ;  /* 0x00000011001b7308 */ /* 0x000e220000001800 */
[----:B------:R-:W-:Y:S01]  /*15e0*/  VIADD R26, R17, 0x300402 ;  /* 0x00300402111a7836 */ /* 0x000fe20000000000 */
[----:B----4-:R-:W-:-:S04]  /*15f0*/  LEA R18, P1, R22, R6, 0x3 ;  /* 0x0000000616127211 */ /* 0x010fc800078218ff */
[----:B------:R-:W-:-:S05]  /*1600*/  LEA.HI.X R19, R22, R7, R23, 0x3, P1 ;  /* 0x0000000716137211 */ /* 0x000fca00008f1c17 */
[----:B------:R4:W5:Y:S01]  /*1610*/  LDG.E.64 R6, desc[UR8][R18.64] ;  /* 0x0000000812067981 */ /* 0x000962000c1e1b00 */
[----:B0-----:R-:W-:-:S08]  /*1620*/  DFMA R22, -R16, R26, 1 ;  /* 0x3ff000001016742b */ /* 0x001fd0000000011a */
[----:B------:R-:W-:Y:S01]  /*1630*/  DFMA R22, R22, R22, R22 ;  /* 0x000000161616722b */ /* 0x000fe20000000016 */
[----:B------:R-:W-:-:S07]  /*1640*/  FSETP.GEU.AND P1, PT, |R26|, 5.8789094863358348022e-39, PT ;  /* 0x004004021a00780b */ /* 0x000fce0003f2e200 */
[----:B------:R-:W-:Y:S01]  /*1650*/  DFMA R22, R26, R22, R26 ;  /* 0x000000161a16722b */ /* 0x000fe2000000001a */
[----:B------:R-:W-:Y:S07]  /*1660*/  BSSY.RECONVERGENT B0, `(.L_x_23) ;  /* 0x0000008000007945 */ /* 0x000fee0003800200 */
[----:B------:R-:W-:-:S08]  /*1670*/  DFMA R24, -R16, R22, 1 ;  /* 0x3ff000001018742b */ /* 0x000fd00000000116 */
[----:B------:R-:W-:Y:S01]  /*1680*/  DFMA R28, R22, R24, R22 ;  /* 0x00000018161c722b */ /* 0x000fe20000000016 */
[----:B----4-:R-:W-:Y:S10]  /*1690*/  @P1 BRA `(.L_x_24) ;  /* 0x0000000000101947 */ /* 0x010ff40003800000 */
[----:B------:R-:W-:Y:S02]  /*16a0*/  LOP3.LUT R0, R17, 0x7fffffff, RZ, 0xc0, !PT ;  /* 0x7fffffff11007812 */ /* 0x000fe400078ec0ff */
[----:B------:R-:W-:-:S03]  /*16b0*/  MOV R2, 0x16e0 ;  /* 0x000016e000027802 */ /* 0x000fc60000000f00 */
[----:B------:R-:W-:-:S07]  /*16c0*/  VIADD R0, R0, 0xfff00000 ;  /* 0xfff0000000007836 */ /* 0x000fce0000000000 */
[----:B-123-5:R-:W-:Y:S05]  /*16d0*/  CALL.REL.NOINC `($__internal_0_$__cuda_sm20_dblrcp_rn_slowpath_v3) ;  /* 0x0000000800187944 */ /* 0x02efea0003c00000 */
.L_x_24:
[----:B-123--:R-:W-:Y:S05]  /*16e0*/  BSYNC.RECONVERGENT B0 ;  /* 0x0000000000007941 */ /* 0x00efea0003800200 */
.L_x_23:
[----:B-----5:R-:W-:Y:S01]  /*16f0*/  DADD R28, R6, R28 ;  /* 0x00000000061c7229 */ /* 0x020fe2000000001c */
[----:B------:R-:W0:Y:S06]  /*1700*/  LDCU.64 UR6, c[0x0][0x3a8] ;  /* 0x00007500ff0677ac */ /* 0x000e2c0008000a00 */
[----:B------:R1:W-:Y:S04]  /*1710*/  STG.E.64 desc[UR8][R18.64], R28 ;  /* 0x0000001c12007986 */ /* 0x0003e8000c101b08 */
[----:B------:R1:W5:Y:S04]  /*1720*/  LDG.E.64 R16, desc[UR8][R12.64] ;  /* 0x000000080c107981 */ /* 0x000368000c1e1b00 */
[----:B------:R1:W5:Y:S01]  /*1730*/  LDG.E.64 R6, desc[UR8][R14.64] ;  /* 0x000000080e067981 */ /* 0x000362000c1e1b00 */
[----:B0-----:R-:W-:-:S04]  /*1740*/  IADD3 R2, P1, PT, R4, UR6, RZ ;  /* 0x0000000604027c10 */ /* 0x001fc8000ff3e0ff */
[----:B------:R-:W-:-:S04]  /*1750*/  IADD3.X R5, PT, PT, R3, UR7, RZ, P1, !PT ;  /* 0x0000000703057c10 */ /* 0x000fc80008ffe4ff */
[----:B------:R-:W-:-:S04]  /*1760*/  LOP3.LUT R0, R5, UR7, RZ, 0xfc, !PT ;  /* 0x0000000705007c12 */ /* 0x000fc8000f8efcff */
[----:B------:R-:W-:-:S13]  /*1770*/  ISETP.NE.U32.AND P1, PT, R0, RZ, PT ;  /* 0x000000ff0000720c */ /* 0x000fda0003f25070 */
[----:B-1----:R-:W-:Y:S05]  /*1780*/  @P1 BRA `(.L_x_25) ;  /* 0x00000000004c1947 */ /* 0x002fea0003800000 */
[----:B------:R-:W0:Y:S01]  /*1790*/  I2F.U32.RP R5, UR6 ;  /* 0x0000000600057d06 */ /* 0x000e220008209000 */
        /* <DEDUP_REMOVED lines=18> */
.L_x_25:
[----:B------:R-:W-:Y:S02]  /*18c0*/  MOV R0, R5 ;  /* 0x0000000500007202 */ /* 0x000fe40000000f00 */
[----:B------:R-:W-:-:S07]  /*18d0*/  MOV R22, 0x18f0 ;  /* 0x000018f000167802 */ /* 0x000fce0000000f00 */
[----:B-----5:R-:W-:Y:S05]  /*18e0*/  CALL.REL.NOINC `($__internal_1_$__cuda_sm20_rem_u64) ;  /* 0x0000000800387944 */ /* 0x020fea0003c00000 */
[----:B------:R-:W-:-:S07]  /*18f0*/  IMAD.MOV.U32 R22, RZ, RZ, R2 ;  /* 0x000000ffff167224 */ /* 0x000fce00078e0002 */
.L_x_26:
[C---:B-----5:R-:W-:Y:S01]  /*1900*/  LEA R24, P1, R22.reuse, R6, 0x3 ;  /* 0x0000000616187211 */ /* 0x060fe200078218ff */
[----:B------:R-:W0:Y:S03]  /*1910*/  LDCU.64 UR6, c[0x0][0x380] ;  /* 0x00007000ff0677ac */ /* 0x000e260008000a00 */
[----:B------:R-:W-:-:S05]  /*1920*/  LEA.HI.X R25, R22, R7, R23, 0x3, P1 ;  /* 0x0000000716197211 */ /* 0x000fca00008f1c17 */
[----:B------:R-:W0:Y:S01]  /*1930*/  LDG.E.64 R18, desc[UR8][R24.64] ;  /* 0x0000000818127981 */ /* 0x000e22000c1e1b00 */
[----:B------:R-:W-:-:S04]  /*1940*/  LEA R30, P2, R4, R6, 0x3 ;  /* 0x00000006041e7211 */ /* 0x000fc800078418ff */
[----:B------:R-:W-:-:S05]  /*1950*/  LEA.HI.X R31, R4, R7, R3, 0x3, P2 ;  /* 0x00000007041f7211 */ /* 0x000fca00010f1c03 */
[----:B------:R-:W2:Y:S01]  /*1960*/  LDG.E.64 R22, desc[UR8][R30.64+0x8] ;  /* 0x000008081e167981 */ /* 0x000ea2000c1e1b00 */
[----:B0-----:R-:W-:-:S04]  /*1970*/  LEA R28, P1, R18, UR6, 0x3 ;  /* 0x00000006121c7c11 */ /* 0x001fc8000f8218ff */
[----:B------:R-:W-:-:S05]  /*1980*/  LEA.HI.X R29, R18, UR7, R19, 0x3, P1 ;  /* 0x00000007121d7c11 */ /* 0x000fca00088f1c13 */
[----:B------:R-:W2:Y:S01]  /*1990*/  LDG.E.64 R6, desc[UR8][R28.64] ;  /* 0x000000081c067981 */ /* 0x000ea2000c1e1b00 */
[----:B------:R-:W0:Y:S01]  /*19a0*/  MUFU.RCP64H R27, R17 ;  /* 0x00000011001b7308 */ /* 0x000e220000001800 */
[----:B------:R-:W-:Y:S01]  /*19b0*/  VIADD R26, R17, 0x300402 ;  /* 0x00300402111a7836 */ /* 0x000fe20000000000 */
[----:B--2---:R-:W-:-:S04]  /*19c0*/  LEA R18, P1, R22, R6, 0x3 ;  /* 0x0000000616127211 */ /* 0x004fc800078218ff */
        /* <DEDUP_REMOVED lines=9> */
[----:B-1----:R-:W-:Y:S10]  /*1a60*/  @P1 BRA `(.L_x_28) ;  /* 0x0000000000101947 */ /* 0x002ff40003800000 */
[----:B------:R-:W-:Y:S02]  /*1a70*/  LOP3.LUT R0, R17, 0x7fffffff, RZ, 0xc0, !PT ;  /* 0x7fffffff11007812 */ /* 0x000fe400078ec0ff */
[----:B------:R-:W-:-:S03]  /*1a80*/  MOV R2, 0x1ab0 ;  /* 0x00001ab000027802 */ /* 0x000fc60000000f00 */
[----:B------:R-:W-:-:S07]  /*1a90*/  VIADD R0, R0, 0xfff00000 ;  /* 0xfff0000000007836 */ /* 0x000fce0000000000 */
[----:B-----5:R-:W-:Y:S05]  /*1aa0*/  CALL.REL.NOINC `($__internal_0_$__cuda_sm20_dblrcp_rn_slowpath_v3) ;  /* 0x0000000400247944 */ /* 0x020fea0003c00000 */
.L_x_28:
[----:B------:R-:W-:Y:S05]  /*1ab0*/  BSYNC.RECONVERGENT B0 ;  /* 0x0000000000007941 */ /* 0x000fea0003800200 */
.L_x_27:
[----:B-----5:R-:W-:Y:S01]  /*1ac0*/  DADD R6, R6, R28 ;  /* 0x0000000006067229 */ /* 0x020fe2000000001c */
[----:B------:R-:W-:-:S05]  /*1ad0*/  IADD3 R4, P1, PT, R4, 0x2, RZ ;  /* 0x0000000204047810 */ /* 0x000fca0007f3e0ff */
[----:B------:R-:W-:Y:S01]  /*1ae0*/  IMAD.X R3, RZ, RZ, R3, P1 ;  /* 0x000000ffff037224 */ /* 0x000fe200008e0603 */
[----:B------:R4:W-:Y:S07]  /*1af0*/  STG.E.64 desc[UR8][R18.64], R6 ;  /* 0x0000000612007986 */ /* 0x0009ee000c101b08 */
.L_x_20:
[----:B------:R-:W5:Y:S02]  /*1b00*/  LDCU UR6, c[0x0][0x3a8] ;  /* 0x00007500ff0677ac */ /* 0x000f640008000800 */
[----:B-----5:R-:W-:-:S09]  /*1b10*/  ULOP3.LUT UP0, URZ, UR6, 0x1, URZ, 0xc0, !UPT ;  /* 0x0000000106ff7892 */ /* 0x020fd2000f80c0ff */
[----:B------:R-:W-:Y:S05]  /*1b20*/  BRA.U !UP0, `(.L_x_19) ;  /* 0x0000000108fc7547 */ /* 0x000fea000b800000 */
[----:B0-----:R-:W5:Y:S01]  /*1b30*/  LDG.E.64 R12, desc[UR8][R12.64] ;  /* 0x000000080c0c7981 */ /* 0x001f62000c1e1b00 */
[----:B------:R-:W0:Y:S03]  /*1b40*/  LDCU UR7, c[0x0][0x3ac] ;  /* 0x00007580ff0777ac */ /* 0x000e260008000800 */
[----:B------:R-:W5:Y:S01]  /*1b50*/  LDG.E.64 R14, desc[UR8][R14.64] ;  /* 0x000000080e0e7981 */ /* 0x000f62000c1e1b00 */
[----:B------:R-:W-:-:S04]  /*1b60*/  IADD3 R2, P1, PT, R4, UR10, RZ ;  /* 0x0000000a04027c10 */ /* 0x000fc8000ff3e0ff */
[----:B------:R-:W-:-:S04]  /*1b70*/  IADD3.X R5, PT, PT, R3, UR4, RZ, P1, !PT ;  /* 0x0000000403057c10 */ /* 0x000fc80008ffe4ff */
[----:B0-----:R-:W-:-:S04]  /*1b80*/  LOP3.LUT R0, R5, UR7, RZ, 0xfc, !PT ;  /* 0x0000000705007c12 */ /* 0x001fc8000f8efcff */
[----:B------:R-:W-:-:S13]  /*1b90*/  ISETP.NE.U32.AND P1, PT, R0, RZ, PT ;  /* 0x000000ff0000720c */ /* 0x000fda0003f25070 */
[----:B------:R-:W-:Y:S05]  /*1ba0*/  @P1 BRA `(.L_x_29) ;  /* 0x00000000004c1947 */ /* 0x000fea0003800000 */
[----:B------:R-:W0:Y:S01]  /*1bb0*/  I2F.U32.RP R5, UR6 ;  /* 0x0000000600057d06 */ /* 0x000e220008209000 */
[----:B------:R-:W-:Y:S01]  /*1bc0*/  ISETP.NE.U32.AND P2, PT, RZ, UR6, PT ;  /* 0x00000006ff007c0c */ /* 0x000fe2000bf45070 */
[----:B------:R-:W-:-:S06]  /*1bd0*/  IMAD.MOV.U32 R23, RZ, RZ, RZ ;  /* 0x000000ffff177224 */ /* 0x000fcc00078e00ff */
[----:B0-----:R-:W4:Y:S02]  /*1be0*/  MUFU.RCP R5, R5 ;  /* 0x0000000500057308 */ /* 0x001f240000001000 */
[----:B----4-:R-:W-:-:S06]  /*1bf0*/  VIADD R6, R5, 0xffffffe ;  /* 0x0ffffffe05067836 */ /* 0x010fcc0000000000 */
[----:B------:R0:W4:Y:S02]  /*1c00*/  F2I.FTZ.U32.TRUNC.NTZ R7, R6 ;  /* 0x0000000600077305 */ /* 0x000124000021f000 */
[----:B0-----:R-:W-:Y:S02]  /*1c10*/  IMAD.MOV.U32 R6, RZ, RZ, RZ ;  /* 0x000000ffff067224 */ /* 0x001fe400078e00ff */
[----:B----4-:R-:W-:-:S04]  /*1c20*/  IMAD.MOV R11, RZ, RZ, -R7 ;  /* 0x000000ffff0b7224 */ /* 0x010fc800078e0a07 */
[----:B------:R-:W-:-:S04]  /*1c30*/  IMAD R11, R11, UR6, RZ ;  /* 0x000000060b0b7c24 */ /* 0x000fc8000f8e02ff */
[----:B------:R-:W-:-:S06]  /*1c40*/  IMAD.HI.U32 R11, R7, R11, R6 ;  /* 0x0000000b070b7227 */ /* 0x000fcc00078e0006 */
        /* <DEDUP_REMOVED lines=9> */
.L_x_29:
[----:B------:R-:W-:Y:S01]  /*1ce0*/  IMAD.MOV.U32 R0, RZ, RZ, R5 ;  /* 0x000000ffff007224 */ /* 0x000fe200078e0005 */
[----:B------:R-:W-:-:S07]  /*1cf0*/  MOV R22, 0x1d10 ;  /* 0x00001d1000167802 */ /* 0x000fce0000000f00 */
[----:B-12345:R-:W-:Y:S05]  /*1d00*/  CALL.REL.NOINC `($__internal_1_$__cuda_sm20_rem_u64) ;  /* 0x0000000400307944 */ /* 0x03efea0003c00000 */
[----:B------:R-:W-:-:S07]  /*1d10*/  IMAD.MOV.U32 R22, RZ, RZ, R2 ;  /* 0x000000ffff167224 */ /* 0x000fce00078e0002 */
.L_x_30:
        /* <DEDUP_REMOVED lines=9> */
[----:B------:R-:W4:Y:S02]  /*1db0*/  LDG.E.64 R2, desc[UR8][R16.64] ;  /* 0x0000000810027981 */ /* 0x000f24000c1e1b00 */
[----:B----4-:R-:W-:-:S04]  /*1dc0*/  LEA R6, P1, R4, R2, 0x3 ;  /* 0x0000000204067211 */ /* 0x010fc800078218ff */
[----:B------:R-:W-:-:S05]  /*1dd0*/  LEA.HI.X R7, R4, R3, R5, 0x3, P1 ;  /* 0x0000000304077211 */ /* 0x000fca00008f1c05 */
[----:B------:R0:W5:Y:S01]  /*1de0*/  LDG.E.64 R4, desc[UR8][R6.64] ;  /* 0x0000000806047981 */ /* 0x000162000c1e1b00 */
[----:B------:R-:W4:Y:S01]  /*1df0*/  MUFU.RCP64H R3, R13 ;  /* 0x0000000d00037308 */ /* 0x000f220000001800 */
[----:B------:R-:W-:-:S06]  /*1e00*/  VIADD R2, R13, 0x300402 ;  /* 0x003004020d027836 */ /* 0x000fcc0000000000 */
[----:B----4-:R-:W-:-:S08]  /*1e10*/  DFMA R10, -R12, R2, 1 ;  /* 0x3ff000000c0a742b */ /* 0x010fd00000000102 */
        /* <DEDUP_REMOVED lines=12> */
[----:B-123-5:R-:W-:Y:S05]  /*1ee0*/  CALL.REL.NOINC `($__internal_0_$__cuda_sm20_dblrcp_rn_slowpath_v3) ;  /* 0x0000000000147944 */ /* 0x02efea0003c00000 */
.L_x_32:
[----:B-123--:R-:W-:Y:S05]  /*1ef0*/  BSYNC.RECONVERGENT B0 ;  /* 0x0000000000007941 */ /* 0x00efea0003800200 */
.L_x_31:
[----:B-----5:R-:W-:-:S07]  /*1f00*/  DADD R4, R4, R28 ;  /* 0x0000000004047229 */ /* 0x020fce000000001c */
[----:B------:R0:W-:Y:S04]  /*1f10*/  STG.E.64 desc[UR8][R6.64], R4 ;  /* 0x0000000406007986 */ /* 0x0001e8000c101b08 */
.L_x_19:
[----:B------:R-:W-:Y:S05]  /*1f20*/  @!P0 BRA `(.L_x_33) ;  /* 0xffffffe0008c8947 */ /* 0x000fea000383ffff */
[----:B0123--:R-:W-:Y:S05]  /*1f30*/  EXIT ;  /* 0x000000000000794d */ /* 0x00ffea0003800000 */
        .weak           $__internal_0_$__cuda_sm20_dblrcp_rn_slowpath_v3
        .type           $__internal_0_$__cuda_sm20_dblrcp_rn_slowpath_v3,@function
        .size           $__internal_0_$__cuda_sm20_dblrcp_rn_slowpath_v3,($__internal_1_$__cuda_sm20_rem_u64 - $__internal_0_$__cuda_sm20_dblrcp_rn_slowpath_v3)
$__internal_0_$__cuda_sm20_dblrcp_rn_slowpath_v3:
[----:B------:R-:W-:Y:S01]  /*1f40*/  DSETP.GTU.AND P1, PT, |R16|, +INF , PT ;  /* 0x7ff000001000742a */ /* 0x000fe20003f2c200 */
[----:B------:R-:W-:-:S13]  /*1f50*/  BSSY.RECONVERGENT B1, `(.L_x_34) ;  /* 0x0000024000017945 */ /* 0x000fda0003800200 */
[----:B------:R-:W-:Y:S05]  /*1f60*/  @P1 BRA `(.L_x_35) ;  /* 0x0000000000801947 */ /* 0x000fea0003800000 */
[----:B------:R-:W-:-:S05]  /*1f70*/  LOP3.LUT R24, R17, 0x7fffffff, RZ, 0xc0, !PT ;  /* 0x7fffffff11187812 */ /* 0x000fca00078ec0ff */
[----:B------:R-:W-:-:S05]  /*1f80*/  VIADD R25, R24, 0xffffffff ;  /* 0xffffffff18197836 */ /* 0x000fca0000000000 */
[----:B------:R-:W-:-:S13]  /*1f90*/  ISETP.GE.U32.AND P1, PT, R25, 0x7fefffff, PT ;  /* 0x7fefffff1900780c */ /* 0x000fda0003f26070 */
[----:B------:R-:W-:Y:S01]  /*1fa0*/  @P1 LOP3.LUT R29, R17, 0x7ff00000, RZ, 0x3c, !PT ;  /* 0x7ff00000111d1812 */ /* 0x000fe200078e3cff */
[----:B------:R-:W-:Y:S01]  /*1fb0*/  @P1 IMAD.MOV.U32 R28, RZ, RZ, RZ ;  /* 0x000000ffff1c1224 */ /* 0x000fe200078e00ff */
[----:B------:R-:W-:Y:S06]  /*1fc0*/  @P1 BRA `(.L_x_36) ;  /* 0x0000000000701947 */ /* 0x000fec0003800000 */
[----:B------:R-:W-:-:S13]  /*1fd0*/  ISETP.GE.U32.AND P1, PT, R24, 0x1000001, PT ;  /* 0x010000011800780c */ /* 0x000fda0003f26070 */
[----:B------:R-:W-:Y:S05]  /*1fe0*/  @!P1 BRA `(.L_x_37) ;  /* 0x0000000000389947 */ /* 0x000fea0003800000 */
[----:B------:R-:W-:Y:S01]  /*1ff0*/  VIADD R29, R17, 0xc0200000 ;  /* 0xc0200000111d7836 */ /* 0x000fe20000000000 */
[----:B------:R-:W-:Y:S01]  /*2000*/  MOV R24, R0 ;  /* 0x0000000000187202 */ /* 0x000fe20000000f00 */
[----:B------:R-:W-:Y:S02]  /*2010*/  IMAD.MOV.U32 R28, RZ, RZ, R16 ;  /* 0x000000ffff1c7224 */ /* 0x000fe400078e0010 */
[----:B------:R-:W0:Y:S04]  /*2020*/  MUFU.RCP64H R25, R29 ;  /* 0x0000001d00197308 */ /* 0x000e280000001800 */
[----:B0-----:R-:W-:-:S08]  /*2030*/  DFMA R30, -R28, R24, 1 ;  /* 0x3ff000001c1e742b */ /* 0x001fd00000000118 */
[----:B------:R-:W-:-:S08]  /*2040*/  DFMA R30, R30, R30, R30 ;  /* 0x0000001e1e1e722b */ /* 0x000fd0000000001e */
[----:B------:R-:W-:-:S08]  /*2050*/  DFMA R30, R24, R30, R24 ;  /* 0x0000001e181e722b */ /* 0x000fd00000000018 */
[----:B------:R-:W-:-:S08]  /*2060*/  DFMA R24, -R28, R30, 1 ;  /* 0x3ff000001c18742b */ /* 0x000fd0000000011e */
[----:B------:R-:W-:-:S08]  /*2070*/  DFMA R24, R30, R24, R30 ;  /* 0x000000181e18722b */ /* 0x000fd0000000001e */
[----:B------:R-:W-:-:S08]  /*2080*/  DMUL R24, R24, 2.2250738585072013831e-308 ;  /* 0x0010000018187828 */ /* 0x000fd00000000000 */
[----:B------:R-:W-:-:S08]  /*2090*/  DFMA R16, -R16, R24, 1 ;  /* 0x3ff000001010742b */ /* 0x000fd00000000118 */
[----:B------:R-:W-:-:S08]  /*20a0*/  DFMA R16, R16, R16, R16 ;  /* 0x000000101010722b */ /* 0x000fd00000000010 */
[----:B------:R-:W-:Y:S01]  /*20b0*/  DFMA R28, R24, R16, R24 ;  /* 0x00000010181c722b */ /* 0x000fe20000000018 */
[----:B------:R-:W-:Y:S10]  /*20c0*/  BRA `(.L_x_36) ;  /* 0x0000000000307947 */ /* 0x000ff40003800000 */
.L_x_37:
[----:B------:R-:W-:Y:S01]  /*20d0*/  DMUL R24, R16, 8.11296384146066816958e+31 ;  /* 0x4690000010187828 */ /* 0x000fe20000000000 */
[----:B------:R-:W-:-:S05]  /*20e0*/  IMAD.MOV.U32 R16, RZ, RZ, R0 ;  /* 0x000000ffff107224 */ /* 0x000fca00078e0000 */
[----:B------:R-:W0:Y:S02]  /*20f0*/  MUFU.RCP64H R17, R25 ;  /* 0x0000001900117308 */ /* 0x000e240000001800 */
[----:B0-----:R-:W-:-:S08]  /*2100*/  DFMA R28, -R24, R16, 1 ;  /* 0x3ff00000181c742b */ /* 0x001fd00000000110 */
[----:B------:R-:W-:-:S08]  /*2110*/  DFMA R28, R28, R28, R28 ;  /* 0x0000001c1c1c722b */ /* 0x000fd0000000001c */
[----:B------:R-:W-:-:S08]  /*2120*/  DFMA R28, R16, R28, R16 ;  /* 0x0000001c101c722b */ /* 0x000fd00000000010 */
[----:B------:R-:W-:-:S08]  /*2130*/  DFMA R16, -R24, R28, 1 ;  /* 0x3ff000001810742b */ /* 0x000fd0000000011c */
[----:B------:R-:W-:-:S08]  /*2140*/  DFMA R16, R28, R16, R28 ;  /* 0x000000101c10722b */ /* 0x000fd0000000001c */
[----:B------:R-:W-:Y:S01]  /*2150*/  DMUL R28, R16, 8.11296384146066816958e+31 ;  /* 0x46900000101c7828 */ /* 0x000fe20000000000 */
[----:B------:R-:W-:Y:S10]  /*2160*/  BRA `(.L_x_36) ;  /* 0x0000000000087947 */ /* 0x000ff40003800000 */
.L_x_35:
[----:B------:R-:W-:Y:S01]  /*2170*/  LOP3.LUT R29, R17, 0x80000, RZ, 0xfc, !PT ;  /* 0x00080000111d7812 */ /* 0x000fe200078efcff */
[----:B------:R-:W-:-:S07]  /*2180*/  IMAD.MOV.U32 R28, RZ, RZ, R16 ;  /* 0x000000ffff1c7224 */ /* 0x000fce00078e0010 */
.L_x_36:
[----:B------:R-:W-:Y:S05]  /*2190*/  BSYNC.RECONVERGENT B1 ;  /* 0x0000000000017941 */ /* 0x000fea0003800200 */
.L_x_34:
[----:B------:R-:W-:Y:S02]  /*21a0*/  IMAD.MOV.U32 R16, RZ, RZ, R2 ;  /* 0x000000ffff107224 */ /* 0x000fe400078e0002 */
[----:B------:R-:W-:-:S04]  /*21b0*/  IMAD.MOV.U32 R17, RZ, RZ, 0x0 ;  /* 0x00000000ff117424 */ /* 0x000fc800078e00ff */
[----:B------:R-:W-:Y:S05]  /*21c0*/  RET.REL.NODEC R16 `(_Z23updatePheromoneTrailsASPPdS0_PPmS_mm) ;  /* 0xffffffdc108c7950 */ /* 0x000fea0003c3ffff */
        .weak           $__internal_1_$__cuda_sm20_rem_u64
        .type           $__internal_1_$__cuda_sm20_rem_u64,@function
        .size           $__internal_1_$__cuda_sm20_rem_u64,(.L_x_75 - $__internal_1_$__cuda_sm20_rem_u64)
$__internal_1_$__cuda_sm20_rem_u64:
[----:B------:R-:W0:Y:S08]  /*21d0*/  I2F.U64.RP R25, R10 ;  /* 0x0000000a00197312 */ /* 0x000e300000309000 */
[----:B0-----:R-:W0:Y:S02]  /*21e0*/  MUFU.RCP R26, R25 ;  /* 0x00000019001a7308 */ /* 0x001e240000001000 */
[----:B0-----:R-:W-:-:S06]  /*21f0*/  VIADD R26, R26, 0x1ffffffe ;  /* 0x1ffffffe1a1a7836 */ /* 0x001fcc0000000000 */
[----:B------:R-:W0:Y:S02]  /*2200*/  F2I.U64.TRUNC R26, R26 ;  /* 0x0000001a001a7311 */ /* 0x000e24000020d800 */
[----:B0-----:R-:W-:-:S04]  /*2210*/  IMAD.WIDE.U32 R28, R26, R10, RZ ;  /* 0x0000000a1a1c7225 */ /* 0x001fc800078e00ff */
[C---:B------:R-:W-:Y:S01]  /*2220*/  IMAD R23, R26.reuse, R11, R29 ;  /* 0x0000000b1a177224 */ /* 0x040fe200078e021d */
[----:B------:R-:W-:Y:S01]  /*2230*/  IADD3 R24, P1, PT, RZ, -R28, RZ ;  /* 0x8000001cff187210 */ /* 0x000fe20007f3e0ff */
[----:B------:R-:W-:Y:S02]  /*2240*/  IMAD.MOV.U32 R29, RZ, RZ, R26 ;  /* 0x000000ffff1d7224 */ /* 0x000fe400078e001a */
[----:B------:R-:W-:Y:S02]  /*2250*/  IMAD R23, R27, R10, R23 ;  /* 0x0000000a1b177224 */ /* 0x000fe400078e0217 */
[----:B------:R-:W-:-:S04]  /*2260*/  IMAD.HI.U32 R28, R26, R24, RZ ;  /* 0x000000181a1c7227 */ /* 0x000fc800078e00ff */
[----:B------:R-:W-:-:S04]  /*2270*/  IMAD.X R23, RZ, RZ, ~R23, P1 ;  /* 0x000000ffff177224 */ /* 0x000fc800008e0e17 */
[----:B------:R-:W-:-:S04]  /*2280*/  IMAD.WIDE.U32 R28, P1, R26, R23, R28 ;  /* 0x000000171a1c7225 */ /* 0x000fc8000782001c */
[C---:B------:R-:W-:Y:S02]  /*2290*/  IMAD R25, R27.reuse, R23, RZ ;  /* 0x000000171b197224 */ /* 0x040fe400078e02ff */
[----:B------:R-:W-:-:S04]  /*22a0*/  IMAD.HI.U32 R24, P2, R27, R24, R28 ;  /* 0x000000181b187227 */ /* 0x000fc8000784001c */
[----:B------:R-:W-:Y:S01]  /*22b0*/  IMAD.HI.U32 R23, R27, R23, RZ ;  /* 0x000000171b177227 */ /* 0x000fe200078e00ff */
[----:B------:R-:W-:-:S03]  /*22c0*/  IADD3 R29, P3, PT, R25, R24, RZ ;  /* 0x00000018191d7210 */ /* 0x000fc60007f7e0ff */
[----:B------:R-:W-:Y:S02]  /*22d0*/  IMAD.X R23, R23, 0x1, R27, P1 ;  /* 0x0000000117177824 */ /* 0x000fe400008e061b */
[----:B------:R-:W-:-:S03]  /*22e0*/  IMAD.WIDE.U32 R26, R29, R10, RZ ;  /* 0x0000000a1d1a7225 */ /* 0x000fc600078e00ff */
[----:B------:R-:W-:Y:S01]  /*22f0*/  IADD3.X R23, PT, PT, RZ, RZ, R23, P3, P2 ;  /* 0x000000ffff177210 */ /* 0x000fe20001fe4417 */
[----:B------:R-:W-:Y:S01]  /*2300*/  IMAD R24, R29, R11, R27 ;  /* 0x0000000b1d187224 */ /* 0x000fe200078e021b */
[----:B------:R-:W-:Y:S01]  /*2310*/  IADD3 R26, P1, PT, RZ, -R26, RZ ;  /* 0x8000001aff1a7210 */ /* 0x000fe20007f3e0ff */
[----:B------:R-:W-:Y:S02]  /*2320*/  IMAD.MOV.U32 R27, RZ, RZ, RZ ;  /* 0x000000ffff1b7224 */ /* 0x000fe400078e00ff */
[----:B------:R-:W-:Y:S02]  /*2330*/  IMAD R24, R23, R10, R24 ;  /* 0x0000000a17187224 */ /* 0x000fe400078e0218 */
[----:B------:R-:W-:-:S04]  /*2340*/  IMAD.HI.U32 R28, R29, R26, RZ ;  /* 0x0000001a1d1c7227 */ /* 0x000fc800078e00ff */
[----:B------:R-:W-:-:S04]  /*2350*/  IMAD.X R24, RZ, RZ, ~R24, P1 ;  /* 0x000000ffff187224 */ /* 0x000fc800008e0e18 */
[----:B------:R-:W-:-:S04]  /*2360*/  IMAD.WIDE.U32 R28, P1, R29, R24, R28 ;  /* 0x000000181d1c7225 */ /* 0x000fc8000782001c */
[----:B------:R-:W-:-:S04]  /*2370*/  IMAD.HI.U32 R25, P2, R23, R26, R28 ;  /* 0x0000001a17197227 */ /* 0x000fc8000784001c */
[CC--:B------:R-:W-:Y:S02]  /*2380*/  IMAD R26, R23.reuse, R24.reuse, RZ ;  /* 0x00000018171a7224 */ /* 0x0c0fe400078e02ff */
[----:B------:R-:W-:-:S03]  /*2390*/  IMAD.HI.U32 R24, R23, R24, RZ ;  /* 0x0000001817187227 */ /* 0x000fc600078e00ff */
[----:B------:R-:W-:Y:S01]  /*23a0*/  IADD3 R25, P3, PT, R26, R25, RZ ;  /* 0x000000191a197210 */ /* 0x000fe20007f7e0ff */
[----:B------:R-:W-:-:S04]  /*23b0*/  IMAD.X R24, R24, 0x1, R23, P1 ;  /* 0x0000000118187824 */ /* 0x000fc800008e0617 */
[----:B------:R-:W-:-:S04]  /*23c0*/  IMAD.HI.U32 R26, R25, R2, RZ ;  /* 0x00000002191a7227 */ /* 0x000fc800078e00ff */
[----:B------:R-:W-:Y:S01]  /*23d0*/  IMAD.WIDE.U32 R26, R25, R0, R26 ;  /* 0x00000000191a7225 */ /* 0x000fe200078e001a */
[----:B------:R-:W-:-:S05]  /*23e0*/  IADD3.X R25, PT, PT, RZ, RZ, R24, P3, P2 ;  /* 0x000000ffff197210 */ /* 0x000fca0001fe4418 */
[----:B------:R-:W-:-:S04]  /*23f0*/  IMAD.HI.U32 R23, P1, R25, R2, R26 ;  /* 0x0000000219177227 */ /* 0x000fc8000782001a */
[CC--:B------:R-:W-:Y:S02]  /*2400*/  IMAD R24, R25.reuse, R0.reuse, RZ ;  /* 0x0000000019187224 */ /* 0x0c0fe400078e02ff */
[----:B------:R-:W-:-:S03]  /*2410*/  IMAD.HI.U32 R25, R25, R0, RZ ;  /* 0x0000000019197227 */ /* 0x000fc600078e00ff */
[----:B------:R-:W-:Y:S01]  /*2420*/  IADD3 R23, P2, PT, R24, R23, RZ ;  /* 0x0000001718177210 */ /* 0x000fe20007f5e0ff */
[----:B------:R-:W-:Y:S02]  /*2430*/  IMAD.X R25, RZ, RZ, R25, P1 ;  /* 0x000000ffff197224 */ /* 0x000fe400008e0619 */
[----:B------:R-:W-:Y:S02]  /*2440*/  IMAD.MOV.U32 R24, RZ, RZ, R22 ;  /* 0x000000ffff187224 */ /* 0x000fe400078e0016 */
[----:B------:R-:W-:-:S04]  /*2450*/  IMAD.WIDE.U32 R26, R23, R10, RZ ;  /* 0x0000000a171a7225 */ /* 0x000fc800078e00ff */
[----:B------:R-:W-:Y:S02]  /*2460*/  IMAD.X R25, RZ, RZ, R25, P2 ;  /* 0x000000ffff197224 */ /* 0x000fe400010e0619 */
[----:B------:R-:W-:Y:S01]  /*2470*/  IMAD R23, R23, R11, R27 ;  /* 0x0000000b17177224 */ /* 0x000fe200078e021b */
[----:B------:R-:W-:-:S03]  /*2480*/  IADD3 R27, P2, PT, -R26, R2, RZ ;  /* 0x000000021a1b7210 */ /* 0x000fc60007f5e1ff */
[-C--:B------:R-:W-:Y:S01]  /*2490*/  IMAD R23, R25, R10.reuse, R23 ;  /* 0x0000000a19177224 */ /* 0x080fe200078e0217 */
[CC--:B------:R-:W-:Y:S01]  /*24a0*/  ISETP.GE.U32.AND P1, PT, R27.reuse, R10.reuse, PT ;  /* 0x0000000a1b00720c */ /* 0x0c0fe20003f26070 */
[----:B------:R-:W-:Y:S02]  /*24b0*/  IMAD.MOV.U32 R25, RZ, RZ, 0x0 ;  /* 0x00000000ff197424 */ /* 0x000fe400078e00ff */
[----:B------:R-:W-:Y:S01]  /*24c0*/  IMAD.X R0, R0, 0x1, ~R23, P2 ;  /* 0x0000000100007824 */ /* 0x000fe200010e0e17 */
[----:B------:R-:W-:-:S04]  /*24d0*/  IADD3 R2, P2, PT, R27, -R10, RZ ;  /* 0x8000000a1b027210 */ /* 0x000fc80007f5e0ff */
[C---:B------:R-:W-:Y:S01]  /*24e0*/  ISETP.GE.U32.AND.EX P1, PT, R0.reuse, R11, PT, P1 ;  /* 0x0000000b0000720c */ /* 0x040fe20003f26110 */
[----:B------:R-:W-:Y:S01]  /*24f0*/  IMAD.X R23, R0, 0x1, ~R11, P2 ;  /* 0x0000000100177824 */ /* 0x000fe200010e0e0b */
[----:B------:R-:W-:Y:S02]  /*2500*/  ISETP.NE.U32.AND P2, PT, R10, RZ, PT ;  /* 0x000000ff0a00720c */ /* 0x000fe40003f45070 */
[----:B------:R-:W-:Y:S02]  /*2510*/  SEL R27, R2, R27, P1 ;  /* 0x0000001b021b7207 */ /* 0x000fe40000800000 */
[----:B------:R-:W-:Y:S02]  /*2520*/  SEL R0, R23, R0, P1 ;  /* 0x0000000017007207 */ /* 0x000fe40000800000 */
[CC--:B------:R-:W-:Y:S02]  /*2530*/  IADD3 R2, P3, PT, R27.reuse, -R10.reuse, RZ ;  /* 0x8000000a1b027210 */ /* 0x0c0fe40007f7e0ff */
[----:B------:R-:W-:-:S02]  /*2540*/  ISETP.GE.U32.AND P1, PT, R27, R10, PT ;  /* 0x0000000a1b00720c */ /* 0x000fc40003f26070 */
[----:B------:R-:W-:Y:S01]  /*2550*/  ISETP.NE.AND.EX P2, PT, R11, RZ, PT, P2 ;  /* 0x000000ff0b00720c */ /* 0x000fe20003f45320 */
[C---:B------:R-:W-:Y:S01]  /*2560*/  IMAD.X R23, R0.reuse, 0x1, ~R11, P3 ;  /* 0x0000000100177824 */ /* 0x040fe200018e0e0b */
[----:B------:R-:W-:-:S04]  /*2570*/  ISETP.GE.U32.AND.EX P1, PT, R0, R11, PT, P1 ;  /* 0x0000000b0000720c */ /* 0x000fc80003f26110 */
[----:B------:R-:W-:Y:S02]  /*2580*/  SEL R2, R2, R27, P1 ;  /* 0x0000001b02027207 */ /* 0x000fe40000800000 */
[----:B------:R-:W-:Y:S02]  /*2590*/  SEL R23, R23, R0, P1 ;  /* 0x0000000017177207 */ /* 0x000fe40000800000 */
[----:B------:R-:W-:Y:S02]  /*25a0*/  SEL R2, R2, 0xffffffff, P2 ;  /* 0xffffffff02027807 */ /* 0x000fe40001000000 */
[----:B------:R-:W-:Y:S01]  /*25b0*/  SEL R23, R23, 0xffffffff, P2 ;  /* 0xffffffff17177807 */ /* 0x000fe20001000000 */
[----:B------:R-:W-:Y:S06]  /*25c0*/  RET.REL.NODEC R24 `(_Z23updatePheromoneTrailsASPPdS0_PPmS_mm) ;  /* 0xffffffd8188c7950 */ /* 0x000fec0003c3ffff */
.L_x_38:
        /* <DEDUP_REMOVED lines=11> */
.L_x_75:


//--------------------- .text._Z15colonyKernelTSPPPdS0_PPmS_mmP17curandStateXORWOW --------------------------
	.section	.text._Z15colonyKernelTSPPPdS0_PPmS_mmP17curandStateXORWOW,"ax",@progbits
	.align	128
        .global         _Z15colonyKernelTSPPPdS0_PPmS_mmP17curandStateXORWOW
        .type           _Z15colonyKernelTSPPPdS0_PPmS_mmP17curandStateXORWOW,@function
        .size           _Z15colonyKernelTSPPPdS0_PPmS_mmP17curandStateXORWOW,(.L_x_76 - _Z15colonyKernelTSPPPdS0_PPmS_mmP17curandStateXORWOW)
        .other          _Z15colonyKernelTSPPPdS0_PPmS_mmP17curandStateXORWOW,@"STO_CUDA_ENTRY STV_DEFAULT"
_Z15colonyKernelTSPPPdS0_PPmS_mmP17curandStateXORWOW:
.text._Z15colonyKernelTSPPPdS0_PPmS_mmP17curandStateXORWOW:
        /* <DEDUP_REMOVED lines=9> */
[----:B------:R-:W0:Y:S01]  /*0090*/  LDCU.64 UR6, c[0x0][0x3a8] ;  /* 0x00007500ff0677ac */ /* 0x000e220008000a00 */
[----:B------:R-:W-:Y:S01]  /*00a0*/  IMAD.MOV.U32 R0, RZ, RZ, RZ ;  /* 0x000000ffff007224 */ /* 0x000fe200078e00ff */
[----:B------:R-:W1:Y:S01]  /*00b0*/  LDCU.64 UR4, c[0x0][0x358] ;  /* 0x00006b00ff0477ac */ /* 0x000e620008000a00 */
[----:B------:R-:W2:Y:S01]  /*00c0*/  LDCU.64 UR12, c[0x0][0x388] ;  /* 0x00007100ff0c77ac */ /* 0x000ea20008000a00 */
[----:B------:R-:W3:Y:S01]  /*00d0*/  LDCU.64 UR14, c[0x0][0x3a0] ;  /* 0x00007400ff0e77ac */ /* 0x000ee20008000a00 */
[----:B------:R-:W4:Y:S01]  /*00e0*/  LDCU.128 UR8, c[0x0][0x390] ;  /* 0x00007200ff0877ac */ /* 0x000f220008000c00 */
[----:B0-----:R-:W-:-:S04]  /*00f0*/  UISETP.NE.U32.AND UP0, UPT, UR6, URZ, UPT ;  /* 0x000000ff0600728c */ /* 0x001fc8000bf05070 */
[----:B------:R-:W-:-:S09]  /*0100*/  UISETP.NE.AND.EX UP0, UPT, UR7, URZ, UPT, UP0 ;  /* 0x000000ff0700728c */ /* 0x000fd2000bf05300 */
[----:B-1234-:R-:W-:Y:S05]  /*0110*/  BRA.U !UP0, `(.L_x_39) ;  /* 0x0000001108c07547 */ /* 0x01efea000b800000 */
[----:B------:R-:W0:Y:S02]  /*0120*/  LDCU.64 UR6, c[0x0][0x3a8] ;  /* 0x00007500ff0677ac */ /* 0x000e240008000a00 */
[----:B0-----:R-:W0:Y:S01]  /*0130*/  I2F.F64.U64 R26, UR6 ;  /* 0x00000006001a7d12 */ /* 0x001e220008301800 */
[----:B------:R-:W-:Y:S01]  /*0140*/  UMOV UR6, 0xe7210be9 ;  /* 0xe7210be900067882 */ /* 0x000fe20000000000 */
[----:B------:R-:W-:Y:S02]  /*0150*/  UMOV UR7, 0x3feffffd ;  /* 0x3feffffd00077882 */ /* 0x000fe40000000000 */
[----:B0-----:R-:W-:-:S11]  /*0160*/  DADD R26, R26, UR6 ;  /* 0x000000061a1a7e29 */ /* 0x001fd60008000000 */
.L_x_57:
[----:B0-----:R-:W0:Y:S01]  /*0170*/  I2F.U32.RP R6, R2 ;  /* 0x0000000200067306 */ /* 0x001e220000209000 */
[----:B------:R-:W1:Y:S01]  /*0180*/  LDCU.128 UR8, c[0x0][0x390] ;  /* 0x00007200ff0877ac */ /* 0x000e620008000c00 */
[----:B------:R-:W2:Y:S06]  /*0190*/  LDC.64 R12, c[0x0][0x3b0] ;  /* 0x0000ec00ff0c7b82 */ /* 0x000eac0000000a00 */
[----:B0-----:R-:W0:Y:S01]  /*01a0*/  MUFU.RCP R6, R6 ;  /* 0x0000000600067308 */ /* 0x001e220000001000 */
[----:B--2---:R-:W-:-:S04]  /*01b0*/  IMAD.WIDE.U32 R12, R3, 0x30, R12 ;  /* 0x00000030030c7825 */ /* 0x004fc800078e000c */
[----:B0-----:R-:W-:Y:S01]  /*01c0*/  VIADD R4, R6, 0xffffffe ;  /* 0x0ffffffe06047836 */ /* 0x001fe20000000000 */
[----:B------:R-:W-:-:S03]  /*01d0*/  SHF.L.U64.HI R6, R3, 0x3, R0 ;  /* 0x0000000303067819 */ /* 0x000fc60000010200 */
[----:B------:R0:W2:Y:S02]  /*01e0*/  F2I.FTZ.U32.TRUNC.NTZ R5, R4 ;  /* 0x0000000400057305 */ /* 0x0000a4000021f000 */
[----:B0-----:R-:W-:Y:S02]  /*01f0*/  IMAD.MOV.U32 R4, RZ, RZ, RZ ;  /* 0x000000ffff047224 */ /* 0x001fe400078e00ff */
[----:B--2---:R-:W-:-:S04]  /*0200*/  IMAD.MOV R7, RZ, RZ, -R5 ;  /* 0x000000ffff077224 */ /* 0x004fc800078e0a05 */
[----:B------:R-:W-:-:S04]  /*0210*/  IMAD R7, R7, R2, RZ ;  /* 0x0000000207077224 */ /* 0x000fc800078e02ff */
[----:B------:R-:W-:Y:S01]  /*0220*/  IMAD.HI.U32 R8, R5, R7, R4 ;  /* 0x0000000705087227 */ /* 0x000fe200078e0004 */
[----:B------:R-:W-:-:S03]  /*0230*/  SHF.R.S32.HI R4, RZ, 0x1f, R3 ;  /* 0x0000001fff047819 */ /* 0x000fc60000011403 */
[----:B------:R-:W-:Y:S02]  /*0240*/  IMAD.MOV.U32 R7, RZ, RZ, RZ ;  /* 0x000000ffff077224 */ /* 0x000fe400078e00ff */
[----:B------:R-:W-:-:S04]  /*0250*/  IMAD.HI.U32 R8, R8, R3, RZ ;  /* 0x0000000308087227 */ /* 0x000fc800078e00ff */
[----:B------:R-:W-:Y:S02]  /*0260*/  IMAD.MOV R8, RZ, RZ, -R8 ;  /* 0x000000ffff087224 */ /* 0x000fe400078e0a08 */
[----:B------:R-:W-:Y:S02]  /*0270*/  IMAD R15, R4, 0x30, RZ ;  /* 0x00000030040f7824 */ /* 0x000fe400078e02ff */
[----:B------:R-:W-:Y:S02]  /*0280*/  IMAD R5, R2, R8, R3 ;  /* 0x0000000802057224 */ /* 0x000fe400078e0203 */
[----:B------:R-:W-:Y:S02]  /*0290*/  IMAD.SHL.U32 R8, R3, 0x8, RZ ;  /* 0x0000000803087824 */ /* 0x000fe400078e00ff */
[----:B------:R-:W-:Y:S01]  /*02a0*/  IMAD.MOV.U32 R4, RZ, RZ, RZ ;  /* 0x000000ffff047224 */ /* 0x000fe200078e00ff */
[----:B------:R-:W-:Y:S01]  /*02b0*/  ISETP.GE.U32.AND P0, PT, R5, R2, PT ;  /* 0x000000020500720c */ /* 0x000fe20003f06070 */
[----:B------:R-:W-:Y:S01]  /*02c0*/  IMAD.IADD R13, R13, 0x1, R15 ;  /* 0x000000010d0d7824 */ /* 0x000fe200078e020f */
[----:B-1----:R-:W-:-:S02]  /*02d0*/  IADD3 R10, P1, PT, R8, UR10, RZ ;  /* 0x0000000a080a7c10 */ /* 0x002fc4000ff3e0ff */
[----:B------:R-:W-:Y:S02]  /*02e0*/  IADD3 R8, P2, PT, R8, UR8, RZ ;  /* 0x0000000808087c10 */ /* 0x000fe4000ff5e0ff */
[----:B------:R-:W-:Y:S02]  /*02f0*/  IADD3.X R11, PT, PT, R6, UR11, RZ, P1, !PT ;  /* 0x0000000b060b7c10 */ /* 0x000fe40008ffe4ff */
[----:B------:R-:W-:Y:S02]  /*0300*/  ISETP.NE.U32.AND P1, PT, R2, RZ, PT ;  /* 0x000000ff0200720c */ /* 0x000fe40003f25070 */
[----:B------:R-:W-:Y:S01]  /*0310*/  IADD3.X R9, PT, PT, R6, UR9, RZ, P2, !PT ;  /* 0x0000000906097c10 */ /* 0x000fe200097fe4ff */
[----:B------:R0:W-:Y:S02]  /*0320*/  STG.E.64 desc[UR4][R10.64], RZ ;  /* 0x000000ff0a007986 */ /* 0x0001e4000c101b04 */
[----:B------:R-:W-:-:S05]  /*0330*/  @P0 IMAD.IADD R5, R5, 0x1, -R2 ;  /* 0x0000000105050824 */ /* 0x000fca00078e0a02 */
[----:B------:R-:W-:-:S13]  /*0340*/  ISETP.GE.U32.AND P0, PT, R5, R2, PT ;  /* 0x000000020500720c */ /* 0x000fda0003f06070 */
[----:B------:R-:W-:Y:S01]  /*0350*/  @P0 IMAD.IADD R5, R5, 0x1, -R2 ;  /* 0x0000000105050824 */ /* 0x000fe200078e0a02 */
[----:B0-----:R-:W-:-:S07]  /*0360*/  @!P1 LOP3.LUT R5, RZ, R2, RZ, 0x33, !PT ;  /* 0x00000002ff059212 */ /* 0x001fce00078e33ff */
.L_x_54:
[----:B------:R-:W-:-:S04]  /*0370*/  ISETP.NE.U32.AND P0, PT, R7, RZ, PT ;  /* 0x000000ff0700720c */ /* 0x000fc80003f05070 */
[----:B------:R-:W-:-:S13]  /*0380*/  ISETP.NE.AND.EX P0, PT, R4, RZ, PT, P0 ;  /* 0x000000ff0400720c */ /* 0x000fda0003f05300 */
[----:B0-----:R-:W-:Y:S05]  /*0390*/  @P0 BRA `(.L_x_40) ;  /* 0x0000000000900947 */ /* 0x001fea0003800000 */
[----:B------:R-:W0:Y:S02]  /*03a0*/  LDC.64 R18, c[0x0][0x3b0] ;  /* 0x0000ec00ff127b82 */ /* 0x000e240000000a00 */
[----:B0-----:R-:W-:-:S05]  /*03b0*/  IMAD.WIDE.U32 R18, R5, 0x30, R18 ;  /* 0x0000003005127825 */ /* 0x001fca00078e0012 */
[----:B------:R-:W2:Y:S04]  /*03c0*/  LDG.E.64 R16, desc[UR4][R18.64] ;  /* 0x0000000412107981 */ /* 0x000ea8000c1e1b00 */
[----:B------:R-:W3:Y:S04]  /*03d0*/  LDG.E.64 R14, desc[UR4][R18.64+0x10] ;  /* 0x00001004120e7981 */ /* 0x000ee8000c1e1b00 */
[----:B------:R-:W4:Y:S04]  /*03e0*/  LDG.E.64 R20, desc[UR4][R18.64+0x8] ;  /* 0x0000080412147981 */ /* 0x000f28000c1e1b00 */
[----:B------:R-:W5:Y:S04]  /*03f0*/  LDG.E.64 R22, desc[UR4][R18.64+0x18] ;  /* 0x0000180412167981 */ /* 0x000f68000c1e1b00 */
[----:B------:R-:W5:Y:S04]  /*0400*/  LDG.E R25, desc[UR4][R18.64+0x20] ;  /* 0x0000200412197981 */ /* 0x000f68000c1e1900 */
[----:B------:R0:W5:Y:S01]  /*0410*/  LDG.E.64 R28, desc[UR4][R18.64+0x28] ;  /* 0x00002804121c7981 */ /* 0x000162000c1e1b00 */
[----:B--2---:R-:W-:-:S04]  /*0420*/  SHF.R.U32.HI R6, RZ, 0x2, R17 ;  /* 0x00000002ff067819 */ /* 0x004fc80000011611 */
[----:B------:R-:W-:Y:S01]  /*0430*/  LOP3.LUT R6, R6, R17, RZ, 0x3c, !PT ;  /* 0x0000001106067212 */ /* 0x000fe200078e3cff */
[----:B---3--:R-:W-:-:S04]  /*0440*/  IMAD.SHL.U32 R24, R15, 0x10, RZ ;  /* 0x000000100f187824 */ /* 0x008fc800078e00ff */
[----:B------:R-:W-:-:S05]  /*0450*/  IMAD.SHL.U32 R17, R6, 0x2, RZ ;  /* 0x0000000206117824 */ /* 0x000fca00078e00ff */
[----:B------:R-:W-:Y:S01]  /*0460*/  LOP3.LUT R24, R15, R24, R17, 0x96, !PT ;  /* 0x000000180f187212 */ /* 0x000fe200078e9611 */
[----:B----4-:R-:W-:Y:S02]  /*0470*/  IMAD.MOV.U32 R17, RZ, RZ, R20 ;  /* 0x000000ffff117224 */ /* 0x010fe400078e0014 */
[----:B------:R-:W-:Y:S01]  /*0480*/  IMAD.MOV.U32 R20, RZ, RZ, R21 ;  /* 0x000000ffff147224 */ /* 0x000fe200078e0015 */
[----:B0-----:R-:W-:Y:S01]  /*0490*/  LOP3.LUT R19, R24, R6, RZ, 0x3c, !PT ;  /* 0x0000000618137212 */ /* 0x001fe200078e3cff */
[----:B------:R-:W-:Y:S02]  /*04a0*/  IMAD.MOV.U32 R21, RZ, RZ, R14 ;  /* 0x000000ffff157224 */ /* 0x000fe400078e000e */
[----:B------:R-:W-:Y:S02]  /*04b0*/  VIADD R16, R16, 0x587c5 ;  /* 0x000587c510107836 */ /* 0x000fe40000000000 */
[----:B------:R-:W-:Y:S01]  /*04c0*/  IMAD.MOV.U32 R18, RZ, RZ, R15 ;  /* 0x000000ffff127224 */ /* 0x000fe200078e000f */
[----:B-----5:R0:W-:Y:S04]  /*04d0*/  STG.E.64 desc[UR4][R12.64+0x18], R22 ;  /* 0x000018160c007986 */ /* 0x0201e8000c101b04 */
[----:B------:R-:W-:Y:S04]  /*04e0*/  STG.E.64 desc[UR4][R12.64+0x28], R28 ;  /* 0x0000281c0c007986 */ /* 0x000fe8000c101b04 */
[----:B------:R1:W-:Y:S04]  /*04f0*/  STG.E desc[UR4][R12.64+0x20], R25 ;  /* 0x000020190c007986 */ /* 0x0003e8000c101904 */
[----:B------:R2:W-:Y:S04]  /*0500*/  STG.E.64 desc[UR4][R12.64+0x8], R20 ;  /* 0x000008140c007986 */ /* 0x0005e8000c101b04 */
[----:B------:R2:W-:Y:S04]  /*0510*/  STG.E.64 desc[UR4][R12.64], R16 ;  /* 0x000000100c007986 */ /* 0x0005e8000c101b04 */
[----:B------:R2:W-:Y:S04]  /*0520*/  STG.E.64 desc[UR4][R12.64+0x10], R18 ;  /* 0x000010120c007986 */ /* 0x0005e8000c101b04 */
[----:B------:R-:W3:Y:S01]  /*0530*/  LDG.E.64 R14, desc[UR4][R8.64] ;  /* 0x00000004080e7981 */ /* 0x000ee2000c1e1b00 */
[----:B------:R-:W-:-:S02]  /*0540*/  IMAD.IADD R6, R19, 0x1, R16 ;  /* 0x0000000113067824 */ /* 0x000fc400078e0210 */
[----:B0-----:R-:W-:-:S03]  /*0550*/  IMAD.MOV.U32 R23, RZ, RZ, 0x2f800000 ;  /* 0x2f800000ff177424 */ /* 0x001fc600078e00ff */
[----:B------:R-:W-:-:S05]  /*0560*/  I2FP.F32.U32 R6, R6 ;  /* 0x0000000600067245 */ /* 0x000fca0000201000 */
[----:B------:R-:W-:-:S04]  /*0570*/  FFMA R6, R6, R23, 1.1641532182693481445e-10 ;  /* 0x2f00000006067423 */ /* 0x000fc80000000017 */
[----:B------:R-:W0:Y:S02]  /*0580*/  F2F.F64.F32 R22, R6 ;  /* 0x0000000600167310 */ /* 0x000e240000201800 */
[----:B0-----:R-:W-:-:S06]  /*0590*/  DMUL R22, R26, R22 ;  /* 0x000000161a167228 */ /* 0x001fcc0000000000 */
[----:B------:R-:W1:Y:S02]  /*05a0*/  F2I.F64.TRUNC R24, R22 ;  /* 0x0000001600187311 */ /* 0x000e64000030d100 */
[----:B-1----:R-:W-:-:S05]  /*05b0*/  SHF.R.S32.HI R25, RZ, 0x1f, R24 ;  /* 0x0000001fff197819 */ /* 0x002fca0000011418 */
[----:B---3--:R2:W-:Y:S01]  /*05c0*/  STG.E.64 desc[UR4][R14.64], R24 ;  /* 0x000000180e007986 */ /* 0x0085e2000c101b04 */
[----:B------:R-:W-:Y:S05]  /*05d0*/  BRA `(.L_x_41) ;  /* 0x0000000800d47947 */ /* 0x000fea0003800000 */
.L_x_40:
[----:B------:R-:W2:Y:S01]  /*05e0*/  LDG.E.64 R18, desc[UR4][R8.64] ;  /* 0x0000000408127981 */ /* 0x000ea2000c1e1b00 */
[----:B------:R-:W-:Y:S01]  /*05f0*/  IMAD.MOV.U32 R6, RZ, RZ, RZ ;  /* 0x000000ffff067224 */ /* 0x000fe200078e00ff */
[----:B------:R-:W-:Y:S01]  /*0600*/  CS2R R14, SRZ ;  /* 0x00000000000e7805 */ /* 0x000fe2000001ff00 */
[----:B------:R-:W-:Y:S01]  /*0610*/  IMAD.MOV.U32 R23, RZ, RZ, RZ ;  /* 0x000000ffff177224 */ /* 0x000fe200078e00ff */
[----:B--2---:R-:W-:-:S04]  /*0620*/  LEA R16, P0, R7, R18, 0x3 ;  /* 0x0000001207107211 */ /* 0x004fc800078018ff */
[----:B------:R-:W-:-:S09]  /*0630*/  LEA.HI.X R17, R7, R19, R4, 0x3, P0 ;  /* 0x0000001307117211 */ /* 0x000fd200000f1c04 */
.L_x_46:
[----:B------:R-:W-:Y:S04]  /*0640*/  BSSY.RECONVERGENT B0, `(.L_x_42) ;  /* 0x0000026000007945 */ /* 0x000fe80003800200 */
[----:B------:R-:W-:Y:S01]  /*0650*/  BSSY.RELIABLE B1, `(.L_x_43) ;  /* 0x0000011000017945 */ /* 0x000fe20003800100 */
[----:B------:R-:W-:Y:S02]  /*0660*/  IMAD.MOV.U32 R22, RZ, RZ, RZ ;  /* 0x000000ffff167224 */ /* 0x000fe400078e00ff */
[----:B------:R-:W-:Y:S02]  /*0670*/  IMAD.MOV.U32 R25, RZ, RZ, RZ ;  /* 0x000000ffff197224 */ /* 0x000fe400078e00ff */
[----:B------:R-:W-:Y:S02]  /*0680*/  IMAD.MOV.U32 R20, RZ, RZ, R18 ;  /* 0x000000ffff147224 */ /* 0x000fe400078e0012 */
[----:B------:R-:W-:-:S07]  /*0690*/  IMAD.MOV.U32 R21, RZ, RZ, R19 ;  /* 0x000000ffff157224 */ /* 0x000fce00078e0013 */
.L_x_45:
[----:B------:R-:W2:Y:S02]  /*06a0*/  LDG.E.64 R28, desc[UR4][R20.64] ;  /* 0x00000004141c7981 */ /* 0x000ea4000c1e1b00 */
[----:B--2---:R-:W-:-:S04]  /*06b0*/  ISETP.NE.U32.AND P0, PT, R28, R6, PT ;  /* 0x000000061c00720c */ /* 0x004fc80003f05070 */
[----:B------:R-:W-:-:S13]  /*06c0*/  ISETP.NE.AND.EX P0, PT, R29, R23, PT, P0 ;  /* 0x000000171d00720c */ /* 0x000fda0003f05300 */
[----:B------:R-:W-:Y:S05]  /*06d0*/  @!P0 BREAK.RELIABLE B1 ;  /* 0x0000000000018942 */ /* 0x000fea0003800100 */
[----:B------:R-:W-:Y:S05]  /*06e0*/  @!P0 BRA `(.L_x_44) ;  /* 0x00000000006c8947 */ /* 0x000fea0003800000 */
[----:B------:R-:W-:Y:S02]  /*06f0*/  IADD3 R22, P0, PT, R22, 0x1, RZ ;  /* 0x0000000116167810 */ /* 0x000fe40007f1e0ff */
[----:B------:R-:W-:-:S03]  /*0700*/  IADD3 R20, P1, PT, R20, 0x8, RZ ;  /* 0x0000000814147810 */ /* 0x000fc60007f3e0ff */
[----:B------:R-:W-:Y:S01]  /*0710*/  IMAD.X R25, RZ, RZ, R25, P0 ;  /* 0x000000ffff197224 */ /* 0x000fe200000e0619 */
[----:B------:R-:W-:Y:S01]  /*0720*/  ISETP.GT.U32.AND P0, PT, R7, R22, PT ;  /* 0x000000160700720c */ /* 0x000fe20003f04070 */
[----:B------:R-:W-:-:S03]  /*0730*/  IMAD.X R21, RZ, RZ, R21, P1 ;  /* 0x000000ffff157224 */ /* 0x000fc600008e0615 */
[----:B------:R-:W-:-:S13]  /*0740*/  ISETP.GT.U32.AND.EX P0, PT, R4, R25, PT, P0 ;  /* 0x000000190400720c */ /* 0x000fda0003f04100 */
[----:B------:R-:W-:Y:S05]  /*0750*/  @P0 BRA `(.L_x_45) ;  /* 0xfffffffc00d00947 */ /* 0x000fea000383ffff */
[----:B------:R-:W-:Y:S05]  /*0760*/  BSYNC.RELIABLE B1 ;  /* 0x0000000000017941 */ /* 0x000fea0003800100 */
.L_x_43:
[----:B------:R-:W2:Y:S01]  /*0770*/  LDG.E.64 R20, desc[UR4][R16.64] ;  /* 0x0000000410147981 */ /* 0x000ea2000c1e1b00 */
[----:B------:R-:W0:Y:S01]  /*0780*/  LDCU.128 UR8, c[0x0][0x380] ;  /* 0x00007000ff0877ac */ /* 0x000e220008000c00 */
[C---:B--2---:R-:W-:Y:S01]  /*0790*/  IMAD.SHL.U32 R28, R20.reuse, 0x8, RZ ;  /* 0x00000008141c7824 */ /* 0x044fe200078e00ff */
[----:B------:R-:W-:-:S04]  /*07a0*/  SHF.L.U64.HI R22, R20, 0x3, R21 ;  /* 0x0000000314167819 */ /* 0x000fc80000010215 */
[C---:B0-----:R-:W-:Y:S02]  /*07b0*/  IADD3 R20, P0, PT, R28.reuse, UR8, RZ ;  /* 0x000000081c147c10 */ /* 0x041fe4000ff1e0ff */
[----:B------:R-:W-:Y:S02]  /*07c0*/  IADD3 R28, P1, PT, R28, UR10, RZ ;  /* 0x0000000a1c1c7c10 */ /* 0x000fe4000ff3e0ff */
[C---:B------:R-:W-:Y:S02]  /*07d0*/  IADD3.X R21, PT, PT, R22.reuse, UR9, RZ, P0, !PT ;  /* 0x0000000916157c10 */ /* 0x040fe400087fe4ff */
[----:B------:R-:W-:-:S04]  /*07e0*/  IADD3.X R29, PT, PT, R22, UR11, RZ, P1, !PT ;  /* 0x0000000b161d7c10 */ /* 0x000fc80008ffe4ff */
[----:B------:R-:W2:Y:S04]  /*07f0*/  LDG.E.64 R20, desc[UR4][R20.64] ;  /* 0x0000000414147981 */ /* 0x000ea8000c1e1b00 */
[----:B------:R0:W3:Y:S01]  /*0800*/  LDG.E.64 R24, desc[UR4][R28.64] ;  /* 0x000000041c187981 */ /* 0x0000e2000c1e1b00 */
[C---:B------:R-:W-:Y:S01]  /*0810*/  SHF.L.U64.HI R22, R6.reuse, 0x3, R23 ;  /* 0x0000000306167819 */ /* 0x040fe20000010217 */
[----:B0-----:R-:W-:-:S05]  /*0820*/  IMAD.SHL.U32 R29, R6, 0x8, RZ ;  /* 0x00000008061d7824 */ /* 0x001fca00078e00ff */
[----:B--2---:R-:W-:-:S05]  /*0830*/  IADD3 R20, P0, PT, R20, R29, RZ ;  /* 0x0000001d14147210 */ /* 0x004fca0007f1e0ff */
[----:B------:R-:W-:Y:S01]  /*0840*/  IMAD.X R21, R21, 0x1, R22, P0 ;  /* 0x0000000115157824 */ /* 0x000fe200000e0616 */
[----:B---3--:R-:W-:-:S05]  /*0850*/  IADD3 R24, P0, PT, R24, R29, RZ ;  /* 0x0000001d18187210 */ /* 0x008fca0007f1e0ff */
[----:B------:R-:W-:Y:S01]  /*0860*/  IMAD.X R25, R25, 0x1, R22, P0 ;  /* 0x0000000119197824 */ /* 0x000fe200000e0616 */
[----:B------:R-:W2:Y:S05]  /*0870*/  LDG.E.64 R20, desc[UR4][R20.64] ;  /* 0x0000000414147981 */ /* 0x000eaa000c1e1b00 */
[----:B------:R-:W2:Y:S02]  /*0880*/  LDG.E.64 R24, desc[UR4][R24.64] ;  /* 0x0000000418187981 */ /* 0x000ea4000c1e1b00 */
[----:B--2---:R-:W-:-:S11]  /*0890*/  DFMA R14, R20, R24, R14 ;  /* 0x00000018140e722b */ /* 0x004fd6000000000e */
.L_x_44:
[----:B------:R-:W-:Y:S05]  /*08a0*/  BSYNC.RECONVERGENT B0 ;  /* 0x0000000000007941 */ /* 0x000fea0003800200 */
.L_x_42:
[----:B------:R-:W0:Y:S01]  /*08b0*/  LDCU.64 UR6, c[0x0][0x3a8] ;  /* 0x00007500ff0677ac */ /* 0x000e220008000a00 */
[----:B------:R-:W-:-:S05]  /*08c0*/  IADD3 R6, P0, PT, R6, 0x1, RZ ;  /* 0x0000000106067810 */ /* 0x000fca0007f1e0ff */
[----:B------:R-:W-:Y:S01]  /*08d0*/  IMAD.X R23, RZ, RZ, R23, P0 ;  /* 0x000000ffff177224 */ /* 0x000fe200000e0617 */
[----:B0-----:R-:W-:-:S04]  /*08e0*/  ISETP.NE.U32.AND P0, PT, R6, UR6, PT ;  /* 0x0000000606007c0c */ /* 0x001fc8000bf05070 */
[----:B------:R-:W-:-:S13]  /*08f0*/  ISETP.NE.AND.EX P0, PT, R23, UR7, PT, P0 ;  /* 0x0000000717007c0c */ /* 0x000fda000bf05300 */
[----:B------:R-:W-:Y:S05]  /*0900*/  @P0 BRA `(.L_x_46) ;  /* 0xfffffffc004c0947 */ /* 0x000fea000383ffff */
[----:B------:R-:W0:Y:S01]  /*0910*/  I2F.U32.RP R6, R2 ;  /* 0x0000000200067306 */ /* 0x000e220000209000 */
[----:B------:R-:W1:Y:S01]  /*0920*/  LDC.64 R24, c[0x0][0x3b0] ;  /* 0x0000ec00ff187b82 */ /* 0x000e620000000a00 */
[----:B------:R-:W-:-:S06]  /*0930*/  ISETP.NE.U32.AND P1, PT, R2, RZ, PT ;  /* 0x000000ff0200720c */ /* 0x000fcc0003f25070 */
[----:B0-----:R-:W0:Y:S02]  /*0940*/  MUFU.RCP R6, R6 ;  /* 0x0000000600067308 */ /* 0x001e240000001000 */
[----:B0-----:R-:W-:-:S06]  /*0950*/  VIADD R16, R6, 0xffffffe ;  /* 0x0ffffffe06107836 */ /* 0x001fcc0000000000 */
[----:B------:R0:W2:Y:S02]  /*0960*/  F2I.FTZ.U32.TRUNC.NTZ R17, R16 ;  /* 0x0000001000117305 */ /* 0x0000a4000021f000 */
[----:B0-----:R-:W-:Y:S02]  /*0970*/  IMAD.MOV.U32 R16, RZ, RZ, RZ ;  /* 0x000000ffff107224 */ /* 0x001fe400078e00ff */
[----:B--2---:R-:W-:-:S04]  /*0980*/  IMAD.MOV R19, RZ, RZ, -R17 ;  /* 0x000000ffff137224 */ /* 0x004fc800078e0a11 */
[----:B------:R-:W-:-:S04]  /*0990*/  IMAD R19, R19, R2, RZ ;  /* 0x0000000213137224 */ /* 0x000fc800078e02ff */
[----:B------:R-:W-:-:S06]  /*09a0*/  IMAD.HI.U32 R18, R17, R19, R16 ;  /* 0x0000001311127227 */ /* 0x000fcc00078e0010 */
[----:B------:R-:W-:-:S04]  /*09b0*/  IMAD.HI.U32 R18, R18, R3, RZ ;  /* 0x0000000312127227 */ /* 0x000fc800078e00ff */
[----:B------:R-:W-:-:S04]  /*09c0*/  IMAD.MOV R18, RZ, RZ, -R18 ;  /* 0x000000ffff127224 */ /* 0x000fc800078e0a12 */
[----:B------:R-:W-:-:S05]  /*09d0*/  IMAD R17, R2, R18, R3 ;  /* 0x0000001202117224 */ /* 0x000fca00078e0203 */
[----:B------:R-:W-:-:S13]  /*09e0*/  ISETP.GE.U32.AND P0, PT, R17, R2, PT ;  /* 0x000000021100720c */ /* 0x000fda0003f06070 */
[----:B------:R-:W-:-:S05]  /*09f0*/  @P0 IMAD.IADD R17, R17, 0x1, -R2 ;  /* 0x0000000111110824 */ /* 0x000fca00078e0a02 */
[----:B------:R-:W-:-:S13]  /*0a00*/  ISETP.GE.U32.AND P0, PT, R17, R2, PT ;  /* 0x000000021100720c */ /* 0x000fda0003f06070 */
[----:B------:R-:W-:Y:S01]  /*0a10*/  @P0 IMAD.IADD R17, R17, 0x1, -R2 ;  /* 0x0000000111110824 */ /* 0x000fe200078e0a02 */
[----:B------:R-:W-:-:S05]  /*0a20*/  @!P1 LOP3.LUT R17, RZ, R2, RZ, 0x33, !PT ;  /* 0x00000002ff119212 */ /* 0x000fca00078e33ff */
[----:B-1----:R-:W-:-:S05]  /*0a30*/  IMAD.WIDE.U32 R24, R17, 0x30, R24 ;  /* 0x0000003011187825 */ /* 0x002fca00078e0018 */
[----:B------:R-:W2:Y:S04]  /*0a40*/  LDG.E.64 R20, desc[UR4][R24.64+0x18] ;  /* 0x0000180418147981 */ /* 0x000ea8000c1e1b00 */
[----:B------:R-:W3:Y:S04]  /*0a50*/  LDG.E.64 R22, desc[UR4][R24.64] ;  /* 0x0000000418167981 */ /* 0x000ee8000c1e1b00 */
[----:B------:R-:W4:Y:S04]  /*0a60*/  LDG.E R6, desc[UR4][R24.64+0x20] ;  /* 0x0000200418067981 */ /* 0x000f28000c1e1900 */
[----:B------:R-:W5:Y:S04]  /*0a70*/  LDG.E.64 R16, desc[UR4][R24.64+0x10] ;  /* 0x0000100418107981 */ /* 0x000f68000c1e1b00 */
[----:B------:R-:W5:Y:S04]  /*0a80*/  LDG.E.64 R18, desc[UR4][R24.64+0x8] ;  /* 0x0000080418127981 */ /* 0x000f68000c1e1b00 */
[----:B------:R0:W5:Y:S02]  /*0a90*/  LDG.E.64 R28, desc[UR4][R24.64+0x28] ;  /* 0x00002804181c7981 */ /* 0x000164000c1e1b00 */
[----:B0-----:R-:W-:-:S02]  /*0aa0*/  IMAD.MOV.U32 R24, RZ, RZ, 0x2f800000 ;  /* 0x2f800000ff187424 */ /* 0x001fc400078e00ff */
[----:B--2---:R3:W-:Y:S02]  /*0ab0*/  STG.E.64 desc[UR4][R12.64+0x18], R20 ;  /* 0x000018140c007986 */ /* 0x0047e4000c101b04 */
[----:B---3--:R-:W-:-:S04]  /*0ac0*/  SHF.R.U32.HI R20, RZ, 0x2, R23 ;  /* 0x00000002ff147819 */ /* 0x008fc80000011617 */
[----:B------:R-:W-:Y:S01]  /*0ad0*/  LOP3.LUT R23, R20, R23, RZ, 0x3c, !PT ;  /* 0x0000001714177212 */ /* 0x000fe200078e3cff */
[----:B----4-:R5:W-:Y:S04]  /*0ae0*/  STG.E desc[UR4][R12.64+0x20], R6 ;  /* 0x000020060c007986 */ /* 0x010be8000c101904 */
[----:B------:R-:W-:Y:S02]  /*0af0*/  IMAD.SHL.U32 R20, R23, 0x2, RZ ;  /* 0x0000000217147824 */ /* 0x000fe400078e00ff */
[----:B-----5:R-:W-:-:S05]  /*0b00*/  IMAD.SHL.U32 R6, R17, 0x10, RZ ;  /* 0x0000001011067824 */ /* 0x020fca00078e00ff */
[----:B------:R-:W-:Y:S01]  /*0b10*/  LOP3.LUT R6, R17, R6, R20, 0x96, !PT ;  /* 0x0000000611067212 */ /* 0x000fe200078e9614 */
[----:B------:R-:W-:-:S03]  /*0b20*/  VIADD R22, R22, 0x587c5 ;  /* 0x000587c516167836 */ /* 0x000fc60000000000 */
[----:B------:R-:W-:-:S05]  /*0b30*/  LOP3.LUT R25, R6, R23, RZ, 0x3c, !PT ;  /* 0x0000001706197212 */ /* 0x000fca00078e3cff */
[----:B------:R-:W-:-:S05]  /*0b40*/  IMAD.IADD R23, R25, 0x1, R22 ;  /* 0x0000000119177824 */ /* 0x000fca00078e0216 */
[----:B------:R-:W-:Y:S01]  /*0b50*/  I2FP.F32.U32 R23, R23 ;  /* 0x0000001700177245 */ /* 0x000fe20000201000 */
[----:B------:R-:W-:Y:S02]  /*0b60*/  IMAD.MOV.U32 R21, RZ, RZ, R16 ;  /* 0x000000ffff157224 */ /* 0x000fe400078e0010 */
[----:B------:R-:W-:Y:S02]  /*0b70*/  IMAD.MOV.U32 R20, RZ, RZ, R19 ;  /* 0x000000ffff147224 */ /* 0x000fe400078e0013 */
[----:B------:R-:W-:Y:S01]  /*0b80*/  FFMA R16, R23, R24, 1.1641532182693481445e-10 ;  /* 0x2f00000017107423 */ /* 0x000fe20000000018 */
[----:B------:R-:W-:Y:S02]  /*0b90*/  IMAD.MOV.U32 R24, RZ, RZ, R17 ;  /* 0x000000ffff187224 */ /* 0x000fe400078e0011 */
[----:B------:R-:W-:Y:S04]  /*0ba0*/  STG.E.64 desc[UR4][R12.64+0x8], R20 ;  /* 0x000008140c007986 */ /* 0x000fe8000c101b04 */
[----:B------:R-:W-:Y:S01]  /*0bb0*/  STG.E.64 desc[UR4][R12.64+0x10], R24 ;  /* 0x000010180c007986 */ /* 0x000fe2000c101b04 */
[----:B------:R-:W0:Y:S01]  /*0bc0*/  F2F.F64.F32 R16, R16 ;  /* 0x0000001000107310 */ /* 0x000e220000201800 */
[----:B------:R-:W-:-:S02]  /*0bd0*/  IMAD.MOV.U32 R23, RZ, RZ, R18 ;  /* 0x000000ffff177224 */ /* 0x000fc400078e0012 */
[----:B------:R1:W-:Y:S01]  /*0be0*/  STG.E.64 desc[UR4][R12.64+0x28], R28 ;  /* 0x0000281c0c007986 */ /* 0x0003e2000c101b04 */
[----:B------:R-:W-:-:S03]  /*0bf0*/  IMAD.MOV.U32 R6, RZ, RZ, RZ ;  /* 0x000000ffff067224 */ /* 0x000fc600078e00ff */
[----:B------:R2:W-:Y:S01]  /*0c00*/  STG.E.64 desc[UR4][R12.64], R22 ;  /* 0x000000160c007986 */ /* 0x0005e2000c101b04 */
[----:B0-----:R-:W-:Y:S01]  /*0c10*/  DMUL R14, R14, R16 ;  /* 0x000000100e0e7228 */ /* 0x001fe20000000000 */
[----:B-1----:R-:W-:Y:S01]  /*0c20*/  CS2R R28, SRZ ;  /* 0x00000000001c7805 */ /* 0x002fe2000001ff00 */
[----:B--2---:R-:W-:-:S09]  /*0c30*/  IMAD.MOV.U32 R23, RZ, RZ, RZ ;  /* 0x000000ffff177224 */ /* 0x004fd200078e00ff */
.L_x_51:
[----:B0-----:R0:W5:Y:S01]  /*0c40*/  LDG.E.64 R16, desc[UR4][R8.64] ;  /* 0x0000000408107981 */ /* 0x001162000c1e1b00 */
[----:B------:R-:W-:Y:S04]  /*0c50*/  BSSY.RECONVERGENT B0, `(.L_x_47) ;  /* 0x0000029000007945 */ /* 0x000fe80003800200 */
[----:B------:R-:W-:Y:S01]  /*0c60*/  BSSY.RELIABLE B1, `(.L_x_48) ;  /* 0x000000f000017945 */ /* 0x000fe20003800100 */
[----:B------:R-:W-:Y:S02]  /*0c70*/  IMAD.MOV.U32 R21, RZ, RZ, RZ ;  /* 0x000000ffff157224 */ /* 0x000fe400078e00ff */
[----:B------:R-:W-:-:S07]  /*0c80*/  IMAD.MOV.U32 R25, RZ, RZ, RZ ;  /* 0x000000ffff197224 */ /* 0x000fce00078e00ff */
.L_x_50:
[----:B-----5:R-:W-:-:S04]  /*0c90*/  LEA R18, P0, R21, R16, 0x3 ;  /* 0x0000001015127211 */ /* 0x020fc800078018ff */
[----:B------:R-:W-:-:S06]  /*0ca0*/  LEA.HI.X R19, R21, R17, R25, 0x3, P0 ;  /* 0x0000001115137211 */ /* 0x000fcc00000f1c19 */
[----:B------:R-:W2:Y:S02]  /*0cb0*/  LDG.E.64 R18, desc[UR4][R18.64] ;  /* 0x0000000412127981 */ /* 0x000ea4000c1e1b00 */
[----:B--2---:R-:W-:-:S04]  /*0cc0*/  ISETP.NE.U32.AND P0, PT, R18, R6, PT ;  /* 0x000000061200720c */ /* 0x004fc80003f05070 */
[----:B------:R-:W-:-:S13]  /*0cd0*/  ISETP.NE.AND.EX P0, PT, R19, R23, PT, P0 ;  /* 0x000000171300720c */ /* 0x000fda0003f05300 */
[----:B------:R-:W-:Y:S05]  /*0ce0*/  @!P0 BREAK.RELIABLE B1 ;  /* 0x0000000000018942 */ /* 0x000fea0003800100 */
[----:B------:R-:W-:Y:S05]  /*0cf0*/  @!P0 BRA `(.L_x_49) ;  /* 0x0000000000788947 */ /* 0x000fea0003800000 */
[----:B------:R-:W-:-:S05]  /*0d00*/  IADD3 R21, P0, PT, R21, 0x1, RZ ;  /* 0x0000000115157810 */ /* 0x000fca0007f1e0ff */
[----:B------:R-:W-:Y:S01]  /*0d10*/  IMAD.X R25, RZ, RZ, R25, P0 ;  /* 0x000000ffff197224 */ /* 0x000fe200000e0619 */
[----:B------:R-:W-:-:S04]  /*0d20*/  ISETP.GT.U32.AND P0, PT, R7, R21, PT ;  /* 0x000000150700720c */ /* 0x000fc80003f04070 */
[----:B------:R-:W-:-:S13]  /*0d30*/  ISETP.GT.U32.AND.EX P0, PT, R4, R25, PT, P0 ;  /* 0x000000190400720c */ /* 0x000fda0003f04100 */
[----:B------:R-:W-:Y:S05]  /*0d40*/  @P0 BRA `(.L_x_50) ;  /* 0xfffffffc00d00947 */ /* 0x000fea000383ffff */
[----:B------:R-:W-:Y:S05]  /*0d50*/  BSYNC.RELIABLE B1 ;  /* 0x0000000000017941 */ /* 0x000fea0003800100 */
.L_x_48:
[C---:B------:R-:W-:Y:S01]  /*0d60*/  LEA R16, P0, R7.reuse, R16, 0x3 ;  /* 0x0000001007107211 */ /* 0x040fe200078018ff */
[----:B------:R-:W1:Y:S03]  /*0d70*/  LDCU.128 UR8, c[0x0][0x380] ;  /* 0x00007000ff0877ac */ /* 0x000e660008000c00 */
[----:B------:R-:W-:-:S05]  /*0d80*/  LEA.HI.X R17, R7, R17, R4, 0x3, P0 ;  /* 0x0000001107117211 */ /* 0x000fca00000f1c04 */
[----:B------:R-:W2:Y:S02]  /*0d90*/  LDG.E.64 R18, desc[UR4][R16.64] ;  /* 0x0000000410127981 */ /* 0x000ea4000c1e1b00 */
[C---:B--2---:R-:W-:Y:S01]  /*0da0*/  IMAD.SHL.U32 R24, R18.reuse, 0x8, RZ ;  /* 0x0000000812187824 */ /* 0x044fe200078e00ff */
[----:B------:R-:W-:-:S04]  /*0db0*/  SHF.L.U64.HI R18, R18, 0x3, R19 ;  /* 0x0000000312127819 */ /* 0x000fc80000010213 */
[C---:B-1----:R-:W-:Y:S02]  /*0dc0*/  IADD3 R20, P0, PT, R24.reuse, UR8, RZ ;  /* 0x0000000818147c10 */ /* 0x042fe4000ff1e0ff */
[----:B------:R-:W-:Y:S02]  /*0dd0*/  IADD3 R24, P1, PT, R24, UR10, RZ ;  /* 0x0000000a18187c10 */ /* 0x000fe4000ff3e0ff */
[C---:B------:R-:W-:Y:S02]  /*0de0*/  IADD3.X R21, PT, PT, R18.reuse, UR9, RZ, P0, !PT ;  /* 0x0000000912157c10 */ /* 0x040fe400087fe4ff */
[----:B------:R-:W-:-:S04]  /*0df0*/  IADD3.X R25, PT, PT, R18, UR11, RZ, P1, !PT ;  /* 0x0000000b12197c10 */ /* 0x000fc80008ffe4ff */
[----:B------:R-:W2:Y:S04]  /*0e00*/  LDG.E.64 R20, desc[UR4][R20.64] ;  /* 0x0000000414147981 */ /* 0x000ea8000c1e1b00 */
[----:B------:R1:W3:Y:S01]  /*0e10*/  LDG.E.64 R18, desc[UR4][R24.64] ;  /* 0x0000000418127981 */ /* 0x0002e2000c1e1b00 */
[C---:B------:R-:W-:Y:S01]  /*0e20*/  SHF.L.U64.HI R22, R6.reuse, 0x3, R23 ;  /* 0x0000000306167819 */ /* 0x040fe20000010217 */
[----:B-1----:R-:W-:-:S05]  /*0e30*/  IMAD.SHL.U32 R25, R6, 0x8, RZ ;  /* 0x0000000806197824 */ /* 0x002fca00078e00ff */
[----:B--2---:R-:W-:-:S05]  /*0e40*/  IADD3 R20, P0, PT, R20, R25, RZ ;  /* 0x0000001914147210 */ /* 0x004fca0007f1e0ff */
[----:B------:R-:W-:Y:S01]  /*0e50*/  IMAD.X R21, R21, 0x1, R22, P0 ;  /* 0x0000000115157824 */ /* 0x000fe200000e0616 */
[----:B---3--:R-:W-:-:S05]  /*0e60*/  IADD3 R18, P0, PT, R18, R25, RZ ;  /* 0x0000001912127210 */ /* 0x008fca0007f1e0ff */
[----:B------:R-:W-:Y:S01]  /*0e70*/  IMAD.X R19, R19, 0x1, R22, P0 ;  /* 0x0000000113137824 */ /* 0x000fe200000e0616 */
[----:B------:R-:W2:Y:S05]  /*0e80*/  LDG.E.64 R20, desc[UR4][R20.64] ;  /* 0x0000000414147981 */ /* 0x000eaa000c1e1b00 */
[----:B------:R-:W2:Y:S02]  /*0e90*/  LDG.E.64 R18, desc[UR4][R18.64] ;  /* 0x0000000412127981 */ /* 0x000ea4000c1e1b00 */
[----:B--2---:R-:W-:-:S08]  /*0ea0*/  DFMA R28, R20, R18, R28 ;  /* 0x00000012141c722b */ /* 0x004fd0000000001c */
[----:B------:R-:W-:-:S14]  /*0eb0*/  DSETP.GE.AND P0, PT, R28, R14, PT ;  /* 0x0000000e1c00722a */ /* 0x000fdc0003f06000 */
[----:B------:R-:W-:-:S05]  /*0ec0*/  @P0 IMAD.MOV.U32 R22, RZ, RZ, R6 ;  /* 0x000000ffff160224 */ /* 0x000fca00078e0006 */
[----:B------:R1:W-:Y:S02]  /*0ed0*/  @P0 STG.E.64 desc[UR4][R16.64], R22 ;  /* 0x0000001610000986 */ /* 0x0003e4000c101b04 */
.L_x_49:
[----:B------:R-:W-:Y:S05]  /*0ee0*/  BSYNC.RECONVERGENT B0 ;  /* 0x0000000000007941 */ /* 0x000fea0003800200 */
.L_x_47:
[----:B------:R-:W2:Y:S01]  /*0ef0*/  LDCU.64 UR6, c[0x0][0x3a8] ;  /* 0x00007500ff0677ac */ /* 0x000ea20008000a00 */
[----:B------:R-:W-:-:S05]  /*0f00*/  IADD3 R6, P0, PT, R6, 0x1, RZ ;  /* 0x0000000106067810 */ /* 0x000fca0007f1e0ff */
[----:B-1----:R-:W-:Y:S01]  /*0f10*/  IMAD.X R23, RZ, RZ, R23, P0 ;  /* 0x000000ffff177224 */ /* 0x002fe200000e0617 */
[----:B--2---:R-:W-:-:S04]  /*0f20*/  ISETP.NE.U32.AND P0, PT, R6, UR6, PT ;  /* 0x0000000606007c0c */ /* 0x004fc8000bf05070 */
[----:B------:R-:W-:-:S13]  /*0f30*/  ISETP.NE.AND.EX P0, PT, R23, UR7, PT, P0 ;  /* 0x0000000717007c0c */ /* 0x000fda000bf05300 */
[----:B------:R-:W-:Y:S05]  /*0f40*/  @P0 BRA `(.L_x_51) ;  /* 0xfffffffc003c0947 */ /* 0x000fea000383ffff */
[----:B------:R-:W2:Y:S01]  /*0f50*/  LDG.E.64 R14, desc[UR4][R8.64] ;  /* 0x00000004080e7981 */ /* 0x000ea2000c1e1b00 */
[----:B------:R-:W1:Y:S01]  /*0f60*/  LDCU.64 UR6, c[0x0][0x388] ;  /* 0x00007100ff0677ac */ /* 0x000e620008000a00 */
[----:B--2---:R-:W-:-:S04]  /*0f70*/  LEA R18, P0, R7, R14, 0x3 ;  /* 0x0000000e07127211 */ /* 0x004fc800078018ff */
[----:B------:R-:W-:-:S05]  /*0f80*/  LEA.HI.X R19, R7, R15, R4, 0x3, P0 ;  /* 0x0000000f07137211 */ /* 0x000fca00000f1c04 */
[----:B------:R-:W1:Y:S04]  /*0f90*/  LDG.E.64 R14, desc[UR4][R18.64+-0x8] ;  /* 0xfffff804120e7981 */ /* 0x000e68000c1e1b00 */
[----:B------:R-:W2:Y:S01]  /*0fa0*/  LDG.E.64 R16, desc[UR4][R18.64] ;  /* 0x0000000412107981 */ /* 0x000ea2000c1e1b00 */
[----:B-1----:R-:W-:-:S04]  /*0fb0*/  LEA R24, P0, R14, UR6, 0x3 ;  /* 0x000000060e187c11 */ /* 0x002fc8000f8018ff */
[----:B------:R-:W-:-:S05]  /*0fc0*/  LEA.HI.X R25, R14, UR7, R15, 0x3, P0 ;  /* 0x000000070e197c11 */ /* 0x000fca00080f1c0f */
[----:B------:R-:W2:Y:S02]  /*0fd0*/  LDG.E.64 R14, desc[UR4][R24.64] ;  /* 0x00000004180e7981 */ /* 0x000ea4000c1e1b00 */
[----:B--2---:R-:W-:-:S04]  /*0fe0*/  LEA R14, P0, R16, R14, 0x3 ;  /* 0x0000000e100e7211 */ /* 0x004fc800078018ff */
[----:B------:R-:W-:-:S06]  /*0ff0*/  LEA.HI.X R15, R16, R15, R17, 0x3, P0 ;  /* 0x0000000f100f7211 */ /* 0x000fcc00000f1c11 */
[----:B------:R-:W2:Y:S01]  /*1000*/  LDG.E.64 R14, desc[UR4][R14.64] ;  /* 0x000000040e0e7981 */ /* 0x000ea2000c1e1b00 */
[----:B------:R-:W-:Y:S01]  /*1010*/  BSSY.RECONVERGENT B0, `(.L_x_52) ;  /* 0x000000e000007945 */ /* 0x000fe20003800200 */
[----:B--2---:R-:W1:Y:S01]  /*1020*/  MUFU.RCP64H R17, R15 ;  /* 0x0000000f00117308 */ /* 0x004e620000001800 */
[----:B------:R-:W-:-:S06]  /*1030*/  VIADD R16, R15, 0x300402 ;  /* 0x003004020f107836 */ /* 0x000fcc0000000000 */
[----:B-1----:R-:W-:-:S08]  /*1040*/  DFMA R20, -R14, R16, 1 ;  /* 0x3ff000000e14742b */ /* 0x002fd00000000110 */
[----:B------:R-:W-:Y:S01]  /*1050*/  DFMA R20, R20, R20, R20 ;  /* 0x000000141414722b */ /* 0x000fe20000000014 */
[----:B------:R-:W-:-:S07]  /*1060*/  FSETP.GEU.AND P0, PT, |R16|, 5.8789094863358348022e-39, PT ;  /* 0x004004021000780b */ /* 0x000fce0003f0e200 */
[----:B------:R-:W-:-:S08]  /*1070*/  DFMA R20, R16, R20, R16 ;  /* 0x000000141014722b */ /* 0x000fd00000000010 */
[----:B------:R-:W-:-:S08]  /*1080*/  DFMA R22, -R14, R20, 1 ;  /* 0x3ff000000e16742b */ /* 0x000fd00000000114 */
[----:B------:R-:W-:Y:S01]  /*1090*/  DFMA R20, R20, R22, R20 ;  /* 0x000000161414722b */ /* 0x000fe20000000014 */
[----:B------:R-:W-:Y:S10]  /*10a0*/  @P0 BRA `(.L_x_53) ;  /* 0x0000000000100947 */ /* 0x000ff40003800000 */
[----:B------:R-:W-:Y:S02]  /*10b0*/  LOP3.LUT R18, R15, 0x7fffffff, RZ, 0xc0, !PT ;  /* 0x7fffffff0f127812 */ /* 0x000fe400078ec0ff */
[----:B------:R-:W-:-:S03]  /*10c0*/  MOV R6, 0x10f0 ;  /* 0x000010f000067802 */ /* 0x000fc60000000f00 */
[----:B------:R-:W-:-:S07]  /*10d0*/  VIADD R18, R18, 0xfff00000 ;  /* 0xfff0000012127836 */ /* 0x000fce0000000000 */
[----:B0-----:R-:W-:Y:S05]  /*10e0*/  CALL.REL.NOINC `($__internal_2_$__cuda_sm20_dblrcp_rn_slowpath_v3) ;  /* 0x0000000400707944 */ /* 0x001fea0003c00000 */
.L_x_53:
[----:B------:R-:W-:Y:S05]  /*10f0*/  BSYNC.RECONVERGENT B0 ;  /* 0x0000000000007941 */ /* 0x000fea0003800200 */
.L_x_52:
[----:B------:R-:W2:Y:S02]  /*1100*/  LDG.E.64 R14, desc[UR4][R10.64] ;  /* 0x000000040a0e7981 */ /* 0x000ea4000c1e1b00 */
[----:B--2---:R-:W-:-:S07]  /*1110*/  DADD R14, R14, R20 ;  /* 0x000000000e0e7229 */ /* 0x004fce0000000014 */
[----:B------:R1:W-:Y:S04]  /*1120*/  STG.E.64 desc[UR4][R10.64], R14 ;  /* 0x0000000e0a007986 */ /* 0x0003e8000c101b04 */
.L_x_41:
[----:B-12---:R-:W1:Y:S01]  /*1130*/  LDC.64 R14, c[0x0][0x3a8] ;  /* 0x0000ea00ff0e7b82 */ /* 0x006e620000000a00 */
[----:B------:R-:W-:-:S05]  /*1140*/  IADD3 R7, P0, PT, R7, 0x1, RZ ;  /* 0x0000000107077810 */ /* 0x000fca0007f1e0ff */
[----:B------:R-:W-:Y:S01]  /*1150*/  IMAD.X R4, RZ, RZ, R4, P0 ;  /* 0x000000ffff047224 */ /* 0x000fe200000e0604 */
[----:B-1----:R-:W-:-:S04]  /*1160*/  ISETP.NE.U32.AND P0, PT, R7, R14, PT ;  /* 0x0000000e0700720c */ /* 0x002fc80003f05070 */
[----:B------:R-:W-:-:S13]  /*1170*/  ISETP.NE.AND.EX P0, PT, R4, R15, PT, P0 ;  /* 0x0000000f0400720c */ /* 0x000fda0003f05300 */
[----:B------:R-:W-:Y:S05]  /*1180*/  @P0 BRA `(.L_x_54) ;  /* 0xfffffff000780947 */ /* 0x000fea000383ffff */
[----:B0-----:R-:W2:Y:S01]  /*1190*/  LDG.E.64 R8, desc[UR4][R8.64] ;  /* 0x0000000408087981 */ /* 0x001ea2000c1e1b00 */
[----:B------:R-:W0:Y:S01]  /*11a0*/  LDCU.64 UR6, c[0x0][0x388] ;  /* 0x00007100ff0677ac */ /* 0x000e220008000a00 */
[C---:B--2---:R-:W-:Y:S02]  /*11b0*/  LEA R12, P0, R14.reuse, R8, 0x3 ;  /* 0x000000080e0c7211 */ /* 0x044fe400078018ff */
[----:B------:R-:W2:Y:S02]  /*11c0*/  LDG.E.64 R6, desc[UR4][R8.64] ;  /* 0x0000000408067981 */ /* 0x000ea4000c1e1b00 */
[----:B------:R-:W-:-:S05]  /*11d0*/  LEA.HI.X R13, R14, R9, R15, 0x3, P0 ;  /* 0x000000090e0d7211 */ /* 0x000fca00000f1c0f */
[----:B------:R-:W0:Y:S02]  /*11e0*/  LDG.E.64 R4, desc[UR4][R12.64+-0x8] ;  /* 0xfffff8040c047981 */ /* 0x000e24000c1e1b00 */
[----:B0-----:R-:W-:-:S04]  /*11f0*/  LEA R14, P0, R4, UR6, 0x3 ;  /* 0x00000006040e7c11 */ /* 0x001fc8000f8018ff */
[----:B------:R-:W-:-:S05]  /*1200*/  LEA.HI.X R15, R4, UR7, R5, 0x3, P0 ;  /* 0x00000007040f7c11 */ /* 0x000fca00080f1c05 */
[----:B------:R-:W2:Y:S02]  /*1210*/  LDG.E.64 R4, desc[UR4][R14.64] ;  /* 0x000000040e047981 */ /* 0x000ea4000c1e1b00 */
[----:B--2---:R-:W-:-:S04]  /*1220*/  LEA R16, P0, R6, R4, 0x3 ;  /* 0x0000000406107211 */ /* 0x004fc800078018ff */
[----:B------:R-:W-:-:S06]  /*1230*/  LEA.HI.X R17, R6, R5, R7, 0x3, P0 ;  /* 0x0000000506117211 */ /* 0x000fcc00000f1c07 */
[----:B------:R-:W2:Y:S01]  /*1240*/  LDG.E.64 R16, desc[UR4][R16.64] ;  /* 0x0000000410107981 */ /* 0x000ea2000c1e1b00 */
[----:B------:R-:W-:Y:S01]  /*1250*/  BSSY.RECONVERGENT B0, `(.L_x_55) ;  /* 0x0000012000007945 */ /* 0x000fe20003800200 */
[----:B--2---:R-:W0:Y:S01]  /*1260*/  MUFU.RCP64H R5, R17 ;  /* 0x0000001100057308 */ /* 0x004e220000001800 */
[----:B------:R-:W-:-:S06]  /*1270*/  VIADD R4, R17, 0x300402 ;  /* 0x0030040211047836 */ /* 0x000fcc0000000000 */
[----:B0-----:R-:W-:-:S08]  /*1280*/  DFMA R6, -R16, R4, 1 ;  /* 0x3ff000001006742b */ /* 0x001fd00000000104 */
[----:B------:R-:W-:Y:S01]  /*1290*/  DFMA R6, R6, R6, R6 ;  /* 0x000000060606722b */ /* 0x000fe20000000006 */
[----:B------:R-:W-:-:S07]  /*12a0*/  FSETP.GEU.AND P0, PT, |R4|, 5.8789094863358348022e-39, PT ;  /* 0x004004020400780b */ /* 0x000fce0003f0e200 */
[----:B------:R-:W-:-:S08]  /*12b0*/  DFMA R6, R4, R6, R4 ;  /* 0x000000060406722b */ /* 0x000fd00000000004 */
[----:B------:R-:W-:-:S08]  /*12c0*/  DFMA R12, -R16, R6, 1 ;  /* 0x3ff00000100c742b */ /* 0x000fd00000000106 */
[----:B------:R-:W-:Y:S01]  /*12d0*/  DFMA R6, R6, R12, R6 ;  /* 0x0000000c0606722b */ /* 0x000fe20000000006 */
[----:B------:R-:W-:Y:S10]  /*12e0*/  @P0 BRA `(.L_x_56) ;  /* 0x0000000000200947 */ /* 0x000ff40003800000 */
[----:B------:R-:W-:Y:S01]  /*12f0*/  LOP3.LUT R18, R17, 0x7fffffff, RZ, 0xc0, !PT ;  /* 0x7fffffff11127812 */ /* 0x000fe200078ec0ff */
[----:B------:R-:W-:Y:S01]  /*1300*/  IMAD.MOV.U32 R14, RZ, RZ, R16 ;  /* 0x000000ffff0e7224 */ /* 0x000fe200078e0010 */
[----:B------:R-:W-:Y:S01]  /*1310*/  MOV R6, 0x1350 ;  /* 0x0000135000067802 */ /* 0x000fe20000000f00 */
[----:B------:R-:W-:Y:S02]  /*1320*/  IMAD.MOV.U32 R15, RZ, RZ, R17 ;  /* 0x000000ffff0f7224 */ /* 0x000fe400078e0011 */
[----:B------:R-:W-:-:S07]  /*1330*/  VIADD R18, R18, 0xfff00000 ;  /* 0xfff0000012127836 */ /* 0x000fce0000000000 */
[----:B------:R-:W-:Y:S05]  /*1340*/  CALL.REL.NOINC `($__internal_2_$__cuda_sm20_dblrcp_rn_slowpath_v3) ;  /* 0x0000000000d87944 */ /* 0x000fea0003c00000 */
[----:B------:R-:W-:Y:S02]  /*1350*/  IMAD.MOV.U32 R6, RZ, RZ, R20 ;  /* 0x000000ffff067224 */ /* 0x000fe400078e0014 */
[----:B------:R-:W-:-:S07]  /*1360*/  IMAD.MOV.U32 R7, RZ, RZ, R21 ;  /* 0x000000ffff077224 */ /* 0x000fce00078e0015 */
.L_x_56:
[----:B------:R-:W-:Y:S05]  /*1370*/  BSYNC.RECONVERGENT B0 ;  /* 0x0000000000007941 */ /* 0x000fea0003800200 */
.L_x_55:
[----:B------:R-:W2:Y:S01]  /*1380*/  LDG.E.64 R4, desc[UR4][R10.64] ;  /* 0x000000040a047981 */ /* 0x000ea2000c1e1b00 */
[----:B------:R-:W0:Y:S01]  /*1390*/  LDCU.64 UR6, c[0x0][0x3a0] ;  /* 0x00007400ff0677ac */ /* 0x000e220008000a00 */
[----:B------:R-:W-:-:S05]  /*13a0*/  IADD3 R3, P0, PT, R2, R3, RZ ;  /* 0x0000000302037210 */ /* 0x000fca0007f1e0ff */
[----:B------:R-:W-:Y:S01]  /*13b0*/  IMAD.X R0, RZ, RZ, R0, P0 ;  /* 0x000000ffff007224 */ /* 0x000fe200000e0600 */
[----:B0-----:R-:W-:-:S04]  /*13c0*/  ISETP.GE.U32.AND P0, PT, R3, UR6, PT ;  /* 0x0000000603007c0c */ /* 0x001fc8000bf06070 */
[----:B------:R-:W-:Y:S01]  /*13d0*/  ISETP.GE.U32.AND.EX P0, PT, R0, UR7, PT, P0 ;  /* 0x0000000700007c0c */ /* 0x000fe2000bf06100 */
[----:B--2---:R-:W-:-:S07]  /*13e0*/  DADD R4, R4, R6 ;  /* 0x0000000004047229 */ /* 0x004fce0000000006 */
[----:B------:R0:W-:Y:S05]  /*13f0*/  STG.E.64 desc[UR4][R10.64], R4 ;  /* 0x000000040a007986 */ /* 0x0001ea000c101b04 */
[----:B------:R-:W-:Y:S05]  /*1400*/  @!P0 BRA `(.L_x_57) ;  /* 0xffffffec00588947 */ /* 0x000fea000383ffff */
[----:B------:R-:W-:Y:S05]  /*1410*/  EXIT ;  /* 0x000000000000794d */ /* 0x000fea0003800000 */
.L_x_39:
[C---:B0-----:R-:W-:Y:S01]  /*1420*/  IMAD.SHL.U32 R6, R3.reuse, 0x8, RZ ;  /* 0x0000000803067824 */ /* 0x041fe200078e00ff */
[----:B------:R-:W-:-:S04]  /*1430*/  SHF.L.U64.HI R7, R3, 0x3, R0 ;  /* 0x0000000303077819 */ /* 0x000fc80000010200 */
[C---:B------:R-:W-:Y:S02]  /*1440*/  IADD3 R4, P0, PT, R6.reuse, UR10, RZ ;  /* 0x0000000a06047c10 */ /* 0x040fe4000ff1e0ff */
[----:B------:R-:W-:Y:S02]  /*1450*/  IADD3 R6, P1, PT, R6, UR8, RZ ;  /* 0x0000000806067c10 */ /* 0x000fe4000ff3e0ff */
[C---:B------:R-:W-:Y:S02]  /*1460*/  IADD3.X R5, PT, PT, R7.reuse, UR11, RZ, P0, !PT ;  /* 0x0000000b07057c10 */ /* 0x040fe400087fe4ff */
[----:B------:R-:W-:-:S03]  /*1470*/  IADD3.X R7, PT, PT, R7, UR9, RZ, P1, !PT ;  /* 0x0000000907077c10 */ /* 0x000fc60008ffe4ff */
[----:B------:R0:W-:Y:S04]  /*1480*/  STG.E.64 desc[UR4][R4.64], RZ ;  /* 0x000000ff04007986 */ /* 0x0001e8000c101b04 */
[----:B------:R-:W2:Y:S04]  /*1490*/  LDG.E.64 R6, desc[UR4][R6.64] ;  /* 0x0000000406067981 */ /* 0x000ea8000c1e1b00 */
[----:B--2---:R-:W2:Y:S04]  /*14a0*/  LDG.E.64 R8, desc[UR4][R6.64+-0x8] ;  /* 0xfffff80406087981 */ /* 0x004ea8000c1e1b00 */
[----:B------:R-:W3:Y:S01]  /*14b0*/  LDG.E.64 R10, desc[UR4][R6.64] ;  /* 0x00000004060a7981 */ /* 0x000ee2000c1e1b00 */
[----:B--2---:R-:W-:-:S04]  /*14c0*/  LEA R12, P0, R8, UR12, 0x3 ;  /* 0x0000000c080c7c11 */ /* 0x004fc8000f8018ff */
[----:B------:R-:W-:-:S05]  /*14d0*/  LEA.HI.X R13, R8, UR13, R9, 0x3, P0 ;  /* 0x0000000d080d7c11 */ /* 0x000fca00080f1c09 */
[----:B------:R-:W3:Y:S02]  /*14e0*/  LDG.E.64 R8, desc[UR4][R12.64] ;  /* 0x000000040c087981 */ /* 0x000ee4000c1e1b00 */
[----:B---3--:R-:W-:-:S04]  /*14f0*/  LEA R14, P0, R10, R8, 0x3 ;  /* 0x000000080a0e7211 */ /* 0x008fc800078018ff */
[----:B------:R-:W-:-:S06]  /*1500*/  LEA.HI.X R15, R10, R9, R11, 0x3, P0 ;  /* 0x000000090a0f7211 */ /* 0x000fcc00000f1c0b */
[----:B------:R-:W2:Y:S01]  /*1510*/  LDG.E.64 R14, desc[UR4][R14.64] ;  /* 0x000000040e0e7981 */ /* 0x000ea2000c1e1b00 */
[----:B------:R-:W-:Y:S01]  /*1520*/  IADD3 R3, P0, PT, R2, R3, RZ ;  /* 0x0000000302037210 */ /* 0x000fe20007f1e0ff */
[----:B------:R-:W-:Y:S04]  /*1530*/  BSSY.RECONVERGENT B0, `(.L_x_58) ;  /* 0x0000013000007945 */ /* 0x000fe80003800200 */
[----:B------:R-:W-:Y:S01]  /*1540*/  IMAD.X R0, RZ, RZ, R0, P0 ;  /* 0x000000ffff007224 */ /* 0x000fe200000e0600 */
[----:B------:R-:W-:-:S04]  /*1550*/  ISETP.GE.U32.AND P0, PT, R3, UR14, PT ;  /* 0x0000000e03007c0c */ /* 0x000fc8000bf06070 */
[----:B------:R-:W-:Y:S01]  /*1560*/  ISETP.GE.U32.AND.EX P0, PT, R0, UR15, PT, P0 ;  /* 0x0000000f00007c0c */ /* 0x000fe2000bf06100 */
        /* <DEDUP_REMOVED lines=8> */
[----:B0-----:R-:W-:Y:S10]  /*15f0*/  @P1 BRA `(.L_x_59) ;  /* 0x0000000000181947 */ /* 0x001ff40003800000 */
[----:B------:R-:W-:Y:S02]  /*1600*/  LOP3.LUT R18, R15, 0x7fffffff, RZ, 0xc0, !PT ;  /* 0x7fffffff0f127812 */ /* 0x000fe400078ec0ff */
[----:B------:R-:W-:-:S03]  /*1610*/  MOV R6, 0x1640 ;  /* 0x0000164000067802 */ /* 0x000fc60000000f00 */
[----:B------:R-:W-:-:S07]  /*1620*/  VIADD R18, R18, 0xfff00000 ;  /* 0xfff0000012127836 */ /* 0x000fce0000000000 */
[----:B------:R-:W-:Y:S05]  /*1630*/  CALL.REL.NOINC `($__internal_2_$__cuda_sm20_dblrcp_rn_slowpath_v3) ;  /* 0x00000000001c7944 */ /* 0x000fea0003c00000 */
[----:B------:R-:W-:Y:S02]  /*1640*/  IMAD.MOV.U32 R6, RZ, RZ, R20 ;  /* 0x000000ffff067224 */ /* 0x000fe400078e0014 */
[----:B------:R-:W-:-:S07]  /*1650*/  IMAD.MOV.U32 R7, RZ, RZ, R21 ;  /* 0x000000ffff077224 */ /* 0x000fce00078e0015 */
.L_x_59:
[----:B------:R-:W-:Y:S05]  /*1660*/  BSYNC.RECONVERGENT B0 ;  /* 0x0000000000007941 */ /* 0x000fea0003800200 */
.L_x_58:
[----:B------:R-:W-:-:S07]  /*1670*/  DADD R6, RZ, R6 ;  /* 0x00000000ff067229 */ /* 0x000fce0000000006 */
[----:B------:R0:W-:Y:S01]  /*1680*/  STG.E.64 desc[UR4][R4.64], R6 ;  /* 0x0000000604007986 */ /* 0x0001e2000c101b04 */
[----:B------:R-:W-:Y:S05]  /*1690*/  @!P0 BRA `(.L_x_39) ;  /* 0xfffffffc00608947 */ /* 0x000fea000383ffff */
[----:B------:R-:W-:Y:S05]  /*16a0*/  EXIT ;  /* 0x000000000000794d */ /* 0x000fea0003800000 */
        .weak           $__internal_2_$__cuda_sm20_dblrcp_rn_slowpath_v3
        .type           $__internal_2_$__cuda_sm20_dblrcp_rn_slowpath_v3,@function
        .size           $__internal_2_$__cuda_sm20_dblrcp_rn_slowpath_v3,(.L_x_76 - $__internal_2_$__cuda_sm20_dblrcp_rn_slowpath_v3)
$__internal_2_$__cuda_sm20_dblrcp_rn_slowpath_v3:
        /* <DEDUP_REMOVED lines=11> */
[----:B------:R-:W-:Y:S02]  /*1760*/  VIADD R17, R15, 0xc0200000 ;  /* 0xc02000000f117836 */ /* 0x000fe40000000000 */
        /* <DEDUP_REMOVED lines=12> */
.L_x_63:
        /* <DEDUP_REMOVED lines=10> */
.L_x_61:
[----:B------:R-:W-:Y:S01]  /*18d0*/  LOP3.LUT R17, R15, 0x80000, RZ, 0xfc, !PT ;  /* 0x000800000f117812 */ /* 0x000fe200078efcff */
[----:B------:R-:W-:-:S07]  /*18e0*/  IMAD.MOV.U32 R16, RZ, RZ, R14 ;  /* 0x000000ffff107224 */ /* 0x000fce00078e000e */
.L_x_62:
[----:B------:R-:W-:Y:S05]  /*18f0*/  BSYNC.RECONVERGENT B1 ;  /* 0x0000000000017941 */ /* 0x000fea0003800200 */
.L_x_60:
[----:B------:R-:W-:Y:S02]  /*1900*/  IMAD.MOV.U32 R14, RZ, RZ, R6 ;  /* 0x000000ffff0e7224 */ /* 0x000fe400078e0006 */
[----:B------:R-:W-:Y:S02]  /*1910*/  IMAD.MOV.U32 R15, RZ, RZ, 0x0 ;  /* 0x00000000ff0f7424 */ /* 0x000fe400078e00ff */
[----:B------:R-:W-:Y:S02]  /*1920*/  IMAD.MOV.U32 R20, RZ, RZ, R16 ;  /* 0x000000ffff147224 */ /* 0x000fe400078e0010 */
[----:B------:R-:W-:Y:S01]  /*1930*/  IMAD.MOV.U32 R21, RZ, RZ, R17 ;  /* 0x000000ffff157224 */ /* 0x000fe200078e0011 */
[----:B------:R-:W-:Y:S06]  /*1940*/  RET.REL.NODEC R14 `(_Z15colonyKernelTSPPPdS0_PPmS_mmP17curandStateXORWOW) ;  /* 0xffffffe40eac7950 */ /* 0x000fec0003c3ffff */
.L_x_64:
        /* <DEDUP_REMOVED lines=11> */
.L_x_76:


//--------------------- .text._Z11setupKernelP17curandStateXORWOWm --------------------------
	.section	.text._Z11setupKernelP17curandStateXORWOWm,"ax",@progbits
	.align	128
        .global         _Z11setupKernelP17curandStateXORWOWm
        .type           _Z11setupKernelP17curandStateXORWOWm,@function
        .size           _Z11setupKernelP17curandStateXORWOWm,(.L_x_80 - _Z11setupKernelP17curandStateXORWOWm)
        .other          _Z11setupKernelP17curandStateXORWOWm,@"STO_CUDA_ENTRY STV_DEFAULT"
_Z11setupKernelP17curandStateXORWOWm:
.text._Z11setupKernelP17curandStateXORWOWm:
[----:B------:R-:W-:Y:S01]  /*0000*/  LDC R1, c[0x0][0x37c] ;  /* 0x0000df00ff017b82 */ /* 0x000fe20000000800 */
[----:B------:R-:W0:Y:S01]  /*0010*/  S2R R13, SR_TID.X ;  /* 0x00000000000d7919 */ /* 0x000e220000002100 */
[----:B------:R-:W0:Y:S06]  /*0020*/  LDCU.64 UR6, c[0x0][0x388] ;  /* 0x00007100ff0677ac */ /* 0x000e2c0008000a00 */
[----:B------:R-:W1:Y:S01]  /*0030*/  LDC.64 R2, c[0x0][0x380] ;  /* 0x0000e000ff027b82 */ /* 0x000e620000000a00 */
[----:B------:R-:W-:Y:S01]  /*0040*/  BSSY.RECONVERGENT B0, `(.L_x_65) ;  /* 0x00000e9000007945 */ /* 0x000fe20003800200 */
[----:B------:R-:W2:Y:S01]  /*0050*/  LDCU.64 UR4, c[0x0][0x358] ;  /* 0x00006b00ff0477ac */ /* 0x000ea20008000a00 */
[C---:B0-----:R-:W-:Y:S01]  /*0060*/  IADD3 R0, P0, PT, R13.reuse, UR6, RZ ;  /* 0x000000060d007c10 */ /* 0x041fe2000ff1e0ff */
[----:B-1----:R-:W-:-:S03]  /*0070*/  IMAD.WIDE.U32 R2, R13, 0x30, R2 ;  /* 0x000000300d027825 */ /* 0x002fc600078e0002 */
[----:B------:R-:W-:Y:S01]  /*0080*/  LOP3.LUT R0, R0, 0xaad26b49, RZ, 0x3c, !PT ;  /* 0xaad26b4900007812 */ /* 0x000fe200078e3cff */
[----:B------:R-:W-:Y:S01]  /*0090*/  IMAD.X R4, RZ, RZ, UR7, P0 ;  /* 0x00000007ff047e24 */ /* 0x000fe200080e06ff */
[----:B------:R-:W-:-:S03]  /*00a0*/  ISETP.NE.AND P0, PT, R13, RZ, PT ;  /* 0x000000ff0d00720c */ /* 0x000fc60003f05270 */
[----:B------:R-:W-:Y:S01]  /*00b0*/  IMAD R0, R0, 0x4182bed5, RZ ;  /* 0x4182bed500007824 */ /* 0x000fe200078e02ff */
[----:B------:R-:W-:-:S03]  /*00c0*/  LOP3.LUT R4, R4, 0xf7dcefdd, RZ, 0x3c, !PT ;  /* 0xf7dcefdd04047812 */ /* 0x000fc600078e3cff */
[C---:B------:R-:W-:Y:S01]  /*00d0*/  VIADD R7, R0.reuse, 0x75bcd15 ;  /* 0x075bcd1500077836 */ /* 0x040fe20000000000 */
[----:B------:R-:W-:Y:S01]  /*00e0*/  LOP3.LUT R8, R0, 0x159a55e5, RZ, 0x3c, !PT ;  /* 0x159a55e500087812 */ /* 0x000fe200078e3cff */
[----:B------:R-:W-:Y:S02]  /*00f0*/  IMAD R5, R4, -0x658354e5, RZ ;  /* 0x9a7cab1b04057824 */ /* 0x000fe400078e02ff */
[C---:B------:R-:W-:Y:S02]  /*0100*/  VIADD R11, R0.reuse, 0x583f19 ;  /* 0x00583f19000b7836 */ /* 0x040fe40000000000 */
[C---:B------:R-:W-:Y:S01]  /*0110*/  VIADD R9, R5.reuse, 0x1f123bb5 ;  /* 0x1f123bb505097836 */ /* 0x040fe20000000000 */
[----:B------:R-:W-:Y:S02]  /*0120*/  IADD3 R6, PT, PT, R0, 0x64f0c9, R5 ;  /* 0x0064f0c900067810 */ /* 0x000fe40007ffe005 */
[----:B------:R-:W-:Y:S02]  /*0130*/  LOP3.LUT R10, R5, 0x5491333, RZ, 0x3c, !PT ;  /* 0x05491333050a7812 */ /* 0x000fe400078e3cff */
[----:B--2---:R0:W-:Y:S04]  /*0140*/  STG.E.64 desc[UR4][R2.64+0x8], R8 ;  /* 0x0000080802007986 */ /* 0x0041e8000c101b04 */
[----:B------:R0:W-:Y:S04]  /*0150*/  STG.E.64 desc[UR4][R2.64], R6 ;  /* 0x0000000602007986 */ /* 0x0001e8000c101b04 */
[----:B------:R0:W-:Y:S01]  /*0160*/  STG.E.64 desc[UR4][R2.64+0x10], R10 ;  /* 0x0000100a02007986 */ /* 0x0001e2000c101b04 */
[----:B------:R-:W-:Y:S05]  /*0170*/  @!P0 BRA `(.L_x_66) ;  /* 0x0000000c00548947 */ /* 0x000fea0003800000 */
[----:B------:R-:W-:Y:S01]  /*0180*/  IMAD.MOV.U32 R0, RZ, RZ, R13 ;  /* 0x000000ffff007224 */ /* 0x000fe200078e000d */
[----:B0-----:R-:W-:-:S07]  /*0190*/  CS2R R10, SRZ ;  /* 0x00000000000a7805 */ /* 0x001fce000001ff00 */
.L_x_72:
[----:B0-----:R-:W-:Y:S01]  /*01a0*/  LOP3.LUT R2, R0, 0x3, RZ, 0xc0, !PT ;  /* 0x0000000300027812 */ /* 0x001fe200078ec0ff */
[----:B------:R-:W-:Y:S03]  /*01b0*/  BSSY.RECONVERGENT B1, `(.L_x_67) ;  /* 0x00000cb000017945 */ /* 0x000fe60003800200 */
[----:B------:R-:W-:-:S04]  /*01c0*/  ISETP.NE.U32.AND P0, PT, R2, RZ, PT ;  /* 0x000000ff0200720c */ /* 0x000fc80003f05070 */
[----:B------:R-:W-:-:S13]  /*01d0*/  ISETP.NE.AND.EX P0, PT, RZ, RZ, PT, P0 ;  /* 0x000000ffff00720c */ /* 0x000fda0003f05300 */
[----:B------:R-:W-:Y:S05]  /*01e0*/  @!P0 BRA `(.L_x_68) ;  /* 0x0000000c001c8947 */ /* 0x000fea0003800000 */
[----:B------:R-:W0:Y:S01]  /*01f0*/  LDC.64 R6, c[0x4][RZ] ;  /* 0x01000000ff067b82 */ /* 0x000e220000000a00 */
[----:B------:R-:W-:Y:S02]  /*0200*/  IMAD.MOV.U32 R12, RZ, RZ, RZ ;  /* 0x000000ffff0c7224 */ /* 0x000fe400078e00ff */
[----:B0-----:R-:W-:-:S07]  /*0210*/  IMAD.WIDE.U32 R6, R10, 0xc80, R6 ;  /* 0x00000c800a067825 */ /* 0x001fce00078e0006 */
.L_x_71:
[----:B0-----:R-:W-:Y:S01]  /*0220*/  IMAD.MOV.U32 R13, RZ, RZ, RZ ;  /* 0x000000ffff0d7224 */ /* 0x001fe200078e00ff */
[----:B------:R-:W-:Y:S01]  /*0230*/  CS2R R2, SRZ ;  /* 0x0000000000027805 */ /* 0x000fe2000001ff00 */
[----:B------:R-:W-:Y:S01]  /*0240*/  IMAD.MOV.U32 R15, RZ, RZ, RZ ;  /* 0x000000ffff0f7224 */ /* 0x000fe200078e00ff */
[----:B------:R-:W-:-:S07]  /*0250*/  CS2R R4, SRZ ;  /* 0x0000000000047805 */ /* 0x000fce000001ff00 */
.L_x_70:
[----:B------:R-:W0:Y:S01]  /*0260*/  S2R R14, SR_TID.X ;  /* 0x00000000000e7919 */ /* 0x000e220000002100 */
[----:B------:R-:W0:Y:S02]  /*0270*/  LDC.64 R8, c[0x0][0x380] ;  /* 0x0000e000ff087b82 */ /* 0x000e240000000a00 */
[----:B0-----:R-:W-:-:S04]  /*0280*/  IMAD.WIDE.U32 R8, R14, 0x30, R8 ;  /* 0x000000300e087825 */ /* 0x001fc800078e0008 */
[----:B------:R-:W-:-:S05]  /*0290*/  IMAD.WIDE.U32 R8, R15, 0x4, R8 ;  /* 0x000000040f087825 */ /* 0x000fca00078e0008 */
[----:B------:R0:W5:Y:S01]  /*02a0*/  LDG.E R16, desc[UR4][R8.64+0x4] ;  /* 0x0000040408107981 */ /* 0x000162000c1e1900 */
[----:B------:R-:W-:-:S07]  /*02b0*/  IMAD.MOV.U32 R17, RZ, RZ, RZ ;  /* 0x000000ffff117224 */ /* 0x000fce00078e00ff */
.L_x_69:
[----:B-----5:R-:W-:Y:S01]  /*02c0*/  SHF.R.U32.HI R24, RZ, R17, R16 ;  /* 0x00000011ff187219 */ /* 0x020fe20000011610 */
[----:B0-----:R-:W-:-:S03]  /*02d0*/  IMAD.SHL.U32 R8, R15, 0x20, RZ ;  /* 0x000000200f087824 */ /* 0x001fc600078e00ff */
[----:B------:R-:W-:Y:S01]  /*02e0*/  LOP3.LUT R9, R24, 0x1, RZ, 0xc0, !PT ;  /* 0x0000000118097812 */ /* 0x000fe200078ec0ff */
[----:B------:R-:W-:-:S03]  /*02f0*/  IMAD.IADD R8, R8, 0x1, R17 ;  /* 0x0000000108087824 */ /* 0x000fc600078e0211 */
[----:B------:R-:W-:Y:S01]  /*0300*/  ISETP.NE.U32.AND P0, PT, R9, 0x1, PT ;  /* 0x000000010900780c */ /* 0x000fe20003f05070 */
[----:B------:R-:W-:-:S03]  /*0310*/  IMAD R9, R8, 0x5, RZ ;  /* 0x0000000508097824 */ /* 0x000fc600078e02ff */
[----:B------:R-:W-:Y:S01]  /*0320*/  R2P PR, R24, 0x7e ;  /* 0x0000007e18007804 */ /* 0x000fe20000000000 */
[----:B------:R-:W-:-:S08]  /*0330*/  IMAD.WIDE.U32 R8, R9, 0x4, R6 ;  /* 0x0000000409087825 */ /* 0x000fd000078e0006 */
[----:B------:R-:W2:Y:S04]  /*0340*/  @!P0 LDG.E R18, desc[UR4][R8.64] ;  /* 0x0000000408128981 */ /* 0x000ea8000c1e1900 */
[----:B------:R-:W3:Y:S04]  /*0350*/  @P1 LDG.E R22, desc[UR4][R8.64+0x14] ;  /* 0x0000140408161981 */ /* 0x000ee8000c1e1900 */
[----:B------:R-:W4:Y:S04]  /*0360*/  @!P0 LDG.E R20, desc[UR4][R8.64+0x10] ;  /* 0x0000100408148981 */ /* 0x000f28000c1e1900 */
[----:B------:R-:W4:Y:S04]  /*0370*/  @P2 LDG.E R28, desc[UR4][R8.64+0x28] ;  /* 0x00002804081c2981 */ /* 0x000f28000c1e1900 */
[----:B------:R-:W4:Y:S04]  /*0380*/  @P1 LDG.E R26, desc[UR4][R8.64+0x24] ;  /* 0x00002404081a1981 */ /* 0x000f28000c1e1900 */
[----:B------:R-:W4:Y:S04]  /*0390*/  @P3 LDG.E R21, desc[UR4][R8.64+0x3c] ;  /* 0x00003c0408153981 */ /* 0x000f28000c1e1900 */
[----:B------:R-:W4:Y:S04]  /*03a0*/  @P2 LDG.E R19, desc[UR4][R8.64+0x38] ;  /* 0x0000380408132981 */ /* 0x000f28000c1e1900 */
[----:B------:R-:W4:Y:S04]  /*03b0*/  @P4 LDG.E R23, desc[UR4][R8.64+0x50] ;  /* 0x0000500408174981 */ /* 0x000f28000c1e1900 */
[----:B------:R-:W4:Y:S01]  /*03c0*/  @P1 LDG.E R25, desc[UR4][R8.64+0x20] ;  /* 0x0000200408191981 */ /* 0x000f22000c1e1900 */
[----:B--2---:R-:W-:-:S03]  /*03d0*/  @!P0 LOP3.LUT R13, R13, R18, RZ, 0x3c, !PT ;  /* 0x000000120d0d8212 */ /* 0x004fc600078e3cff */
[----:B------:R-:W2:Y:S01]  /*03e0*/  @!P0 LDG.E R18, desc[UR4][R8.64+0x8] ;  /* 0x0000080408128981 */ /* 0x000ea2000c1e1900 */
[----:B---3--:R-:W-:-:S03]  /*03f0*/  @P1 LOP3.LUT R13, R13, R22, RZ, 0x3c, !PT ;  /* 0x000000160d0d1212 */ /* 0x008fc600078e3cff */
[----:B------:R-:W3:Y:S01]  /*0400*/  @P3 LDG.E R22, desc[UR4][R8.64+0x4c] ;  /* 0x00004c0408163981 */ /* 0x000ee2000c1e1900 */
[----:B----4-:R-:W-:-:S03]  /*0410*/  @!P0 LOP3.LUT R3, R3, R20, RZ, 0x3c, !PT ;  /* 0x0000001403038212 */ /* 0x010fc600078e3cff */
[----:B------:R-:W4:Y:S01]  /*0420*/  @P1 LDG.E R20, desc[UR4][R8.64+0x1c] ;  /* 0x00001c0408141981 */ /* 0x000f22000c1e1900 */
[----:B------:R-:W-:Y:S02]  /*0430*/  @P2 LOP3.LUT R13, R13, R28, RZ, 0x3c, !PT ;  /* 0x0000001c0d0d2212 */ /* 0x000fe400078e3cff */
[----:B------:R-:W-:Y:S02]  /*0440*/  @P1 LOP3.LUT R3, R3, R26, RZ, 0x3c, !PT ;  /* 0x0000001a03031212 */ /* 0x000fe400078e3cff */
[----:B------:R-:W4:Y:S01]  /*0450*/  @P5 LDG.E R26, desc[UR4][R8.64+0x64] ;  /* 0x00006404081a5981 */ /* 0x000f22000c1e1900 */
[----:B------:R-:W-:-:S03]  /*0460*/  @P3 LOP3.LUT R13, R13, R21, RZ, 0x3c, !PT ;  /* 0x000000150d0d3212 */ /* 0x000fc600078e3cff */
[----:B------:R-:W4:Y:S01]  /*0470*/  @!P0 LDG.E R21, desc[UR4][R8.64+0xc] ;  /* 0x00000c0408158981 */ /* 0x000f22000c1e1900 */
[----:B------:R-:W-:-:S03]  /*0480*/  @P2 LOP3.LUT R3, R3, R19, RZ, 0x3c, !PT ;  /* 0x0000001303032212 */ /* 0x000fc600078e3cff */
[----:B------:R-:W4:Y:S01]  /*0490*/  @!P0 LDG.E R19, desc[UR4][R8.64+0x4] ;  /* 0x0000040408138981 */ /* 0x000f22000c1e1900 */
[----:B------:R-:W-:-:S03]  /*04a0*/  @P4 LOP3.LUT R13, R13, R23, RZ, 0x3c, !PT ;  /* 0x000000170d0d4212 */ /* 0x000fc600078e3cff */
[----:B------:R-:W4:Y:S01]  /*04b0*/  @P1 LDG.E R23, desc[UR4][R8.64+0x18] ;  /* 0x0000180408171981 */ /* 0x000f22000c1e1900 */
[----:B--2---:R-:W-:-:S03]  /*04c0*/  @!P0 LOP3.LUT R5, R5, R18, RZ, 0x3c, !PT ;  /* 0x0000001205058212 */ /* 0x004fc600078e3cff */
[----:B------:R-:W2:Y:S01]  /*04d0*/  @P2 LDG.E R18, desc[UR4][R8.64+0x30] ;  /* 0x0000300408122981 */ /* 0x000ea2000c1e1900 */
[----:B---3--:R-:W-:-:S03]  /*04e0*/  @P3 LOP3.LUT R3, R3, R22, RZ, 0x3c, !PT ;  /* 0x0000001603033212 */ /* 0x008fc600078e3cff */
[----:B------:R-:W3:Y:S01]  /*04f0*/  @P4 LDG.E R22, desc[UR4][R8.64+0x60] ;  /* 0x0000600408164981 */ /* 0x000ee2000c1e1900 */
[----:B----4-:R-:W-:-:S03]  /*0500*/  @P1 LOP3.LUT R5, R5, R20, RZ, 0x3c, !PT ;  /* 0x0000001405051212 */ /* 0x010fc600078e3cff */
[----:B------:R-:W4:Y:S01]  /*0510*/  @P3 LDG.E R20, desc[UR4][R8.64+0x44] ;  /* 0x0000440408143981 */ /* 0x000f22000c1e1900 */
[----:B------:R-:W-:-:S03]  /*0520*/  @P5 LOP3.LUT R13, R13, R26, RZ, 0x3c, !PT ;  /* 0x0000001a0d0d5212 */ /* 0x000fc600078e3cff */
[----:B------:R-:W4:Y:S01]  /*0530*/  @P6 LDG.E R26, desc[UR4][R8.64+0x78] ;  /* 0x00007804081a6981 */ /* 0x000f22000c1e1900 */
[----:B------:R-:W-:-:S03]  /*0540*/  @!P0 LOP3.LUT R2, R2, R21, RZ, 0x3c, !PT ;  /* 0x0000001502028212 */ /* 0x000fc600078e3cff */
[----:B------:R-:W4:Y:S01]  /*0550*/  @P2 LDG.E R21, desc[UR4][R8.64+0x34] ;  /* 0x0000340408152981 */ /* 0x000f22000c1e1900 */
[----:B------:R-:W-:-:S03]  /*0560*/  @!P0 LOP3.LUT R4, R4, R19, RZ, 0x3c, !PT ;  /* 0x0000001304048212 */ /* 0x000fc600078e3cff */
[----:B------:R-:W4:Y:S01]  /*0570*/  @P2 LDG.E R19, desc[UR4][R8.64+0x2c] ;  /* 0x00002c0408132981 */ /* 0x000f22000c1e1900 */
[----:B------:R-:W-:Y:S02]  /*0580*/  @P1 LOP3.LUT R2, R2, R25, RZ, 0x3c, !PT ;  /* 0x0000001902021212 */ /* 0x000fe400078e3cff */
[----:B------:R-:W-:Y:S01]  /*0590*/  @P1 LOP3.LUT R4, R4, R23, RZ, 0x3c, !PT ;  /* 0x0000001704041212 */ /* 0x000fe200078e3cff */
[----:B------:R-:W4:Y:S04]  /*05a0*/  @P3 LDG.E R25, desc[UR4][R8.64+0x48] ;  /* 0x0000480408193981 */ /* 0x000f28000c1e1900 */
[----:B------:R-:W4:Y:S01]  /*05b0*/  @P3 LDG.E R23, desc[UR4][R8.64+0x40] ;  /* 0x0000400408173981 */ /* 0x000f22000c1e1900 */
[----:B------:R-:W-:Y:S02]  /*05c0*/  LOP3.LUT P0, RZ, R24, 0x80, RZ, 0xc0, !PT ;  /* 0x0000008018ff7812 */ /* 0x000fe4000780c0ff */
[----:B--2---:R-:W-:-:S02]  /*05d0*/  @P2 LOP3.LUT R5, R5, R18, RZ, 0x3c, !PT ;  /* 0x0000001205052212 */ /* 0x004fc400078e3cff */
[----:B------:R-:W2:Y:S01]  /*05e0*/  @P4 LDG.E R18, desc[UR4][R8.64+0x58] ;  /* 0x0000580408124981 */ /* 0x000ea2000c1e1900 */
[----:B---3--:R-:W-:-:S03]  /*05f0*/  @P4 LOP3.LUT R3, R3, R22, RZ, 0x3c, !PT ;  /* 0x0000001603034212 */ /* 0x008fc600078e3cff */
[----:B------:R-:W3:Y:S01]  /*0600*/  @P5 LDG.E R22, desc[UR4][R8.64+0x74] ;  /* 0x0000740408165981 */ /* 0x000ee2000c1e1900 */
[----:B----4-:R-:W-:-:S03]  /*0610*/  @P3 LOP3.LUT R5, R5, R20, RZ, 0x3c, !PT ;  /* 0x0000001405053212 */ /* 0x010fc600078e3cff */
[----:B------:R-:W4:Y:S01]  /*0620*/  @P5 LDG.E R20, desc[UR4][R8.64+0x6c] ;  /* 0x00006c0408145981 */ /* 0x000f22000c1e1900 */
[----:B------:R-:W-:-:S03]  /*0630*/  @P6 LOP3.LUT R13, R13, R26, RZ, 0x3c, !PT ;  /* 0x0000001a0d0d6212 */ /* 0x000fc600078e3cff */
        /* <DEDUP_REMOVED lines=9> */
[----:B--2---:R-:W-:-:S03]  /*06d0*/  @P4 LOP3.LUT R5, R5, R18, RZ, 0x3c, !PT ;  /* 0x0000001205054212 */ /* 0x004fc600078e3cff */
        /* <DEDUP_REMOVED lines=15> */
[----:B--2---:R-:W-:-:S04]  /*07d0*/  @P6 LOP3.LUT R5, R5, R18, RZ, 0x3c, !PT ;  /* 0x0000001205056212 */ /* 0x004fc800078e3cff */
[----:B---3--:R-:W-:Y:S02]  /*07e0*/  @P0 LOP3.LUT R5, R5, R22, RZ, 0x3c, !PT ;  /* 0x0000001605050212 */ /* 0x008fe400078e3cff */
[----:B----4-:R-:W-:-:S04]  /*07f0*/  @P6 LOP3.LUT R3, R3, R20, RZ, 0x3c, !PT ;  /* 0x0000001403036212 */ /* 0x010fc800078e3cff */
[----:B------:R-:W-:Y:S02]  /*0800*/  @P0 LOP3.LUT R3, R3, R26, RZ, 0x3c, !PT ;  /* 0x0000001a03030212 */ /* 0x000fe400078e3cff */
[----:B------:R-:W-:Y:S02]  /*0810*/  @P6 LOP3.LUT R2, R2, R21, RZ, 0x3c, !PT ;  /* 0x0000001502026212 */ /* 0x000fe400078e3cff */
[----:B------:R-:W-:Y:S02]  /*0820*/  @P6 LOP3.LUT R4, R4, R19, RZ, 0x3c, !PT ;  /* 0x0000001304046212 */ /* 0x000fe400078e3cff */
[----:B------:R-:W-:Y:S02]  /*0830*/  @P0 LOP3.LUT R2, R2, R25, RZ, 0x3c, !PT ;  /* 0x0000001902020212 */ /* 0x000fe400078e3cff */
[----:B------:R-:W-:Y:S02]  /*0840*/  @P0 LOP3.LUT R4, R4, R23, RZ, 0x3c, !PT ;  /* 0x0000001704040212 */ /* 0x000fe400078e3cff */
[----:B------:R-:W-:-:S13]  /*0850*/  R2P PR, R24.B1, 0x7f ;  /* 0x0000007f18007804 */ /* 0x000fda0000001000 */
[----:B------:R-:W2:Y:S04]  /*0860*/  @P0 LDG.E R18, desc[UR4][R8.64+0xa0] ;  /* 0x0000a00408120981 */ /* 0x000ea8000c1e1900 */
[----:B------:R-:W3:Y:S04]  /*0870*/  @P1 LDG.E R20, desc[UR4][R8.64+0xb4] ;  /* 0x0000b40408141981 */ /* 0x000ee8000c1e1900 */
[----:B------:R-:W4:Y:S04]  /*0880*/  @P2 LDG.E R26, desc[UR4][R8.64+0xc8] ;  /* 0x0000c804081a2981 */ /* 0x000f28000c1e1900 */
[----:B------:R-:W4:Y:S04]  /*0890*/  @P3 LDG.E R28, desc[UR4][R8.64+0xdc] ;  /* 0x0000dc04081c3981 */ /* 0x000f28000c1e1900 */
[----:B------:R-:W4:Y:S04]  /*08a0*/  @P0 LDG.E R19, desc[UR4][R8.64+0xa4] ;  /* 0x0000a40408130981 */ /* 0x000f28000c1e1900 */
[----:B------:R-:W4:Y:S04]  /*08b0*/  @P0 LDG.E R22, desc[UR4][R8.64+0xb0] ;  /* 0x0000b00408160981 */ /* 0x000f28000c1e1900 */
[----:B------:R-:W4:Y:S04]  /*08c0*/  @P4 LDG.E R25, desc[UR4][R8.64+0xf0] ;  /* 0x0000f00408194981 */ /* 0x000f28000c1e1900 */
[----:B------:R-:W4:Y:S04]  /*08d0*/  @P0 LDG.E R21, desc[UR4][R8.64+0xac] ;  /* 0x0000ac0408150981 */ /* 0x000f28000c1e1900 */
[----:B------:R-:W4:Y:S01]  /*08e0*/  @P1 LDG.E R23, desc[UR4][R8.64+0xb8] ;  /* 0x0000b80408171981 */ /* 0x000f22000c1e1900 */
[----:B--2---:R-:W-:-:S03]  /*08f0*/  @P0 LOP3.LUT R13, R13, R18, RZ, 0x3c, !PT ;  /* 0x000000120d0d0212 */ /* 0x004fc600078e3cff */
[----:B------:R-:W2:Y:S01]  /*0900*/  @P1 LDG.E R18, desc[UR4][R8.64+0xbc] ;  /* 0x0000bc0408121981 */ /* 0x000ea2000c1e1900 */
[----:B---3--:R-:W-:-:S03]  /*0910*/  @P1 LOP3.LUT R13, R13, R20, RZ, 0x3c, !PT ;  /* 0x000000140d0d1212 */ /* 0x008fc600078e3cff */
[----:B------:R-:W3:Y:S01]  /*0920*/  @P0 LDG.E R20, desc[UR4][R8.64+0xa8] ;  /* 0x0000a80408140981 */ /* 0x000ee2000c1e1900 */
[----:B----4-:R-:W-:-:S03]  /*0930*/  @P2 LOP3.LUT R13, R13, R26, RZ, 0x3c, !PT ;  /* 0x0000001a0d0d2212 */ /* 0x010fc600078e3cff */
[----:B------:R-:W4:Y:S01]  /*0940*/  @P5 LDG.E R26, desc[UR4][R8.64+0x104] ;  /* 0x00010404081a5981 */ /* 0x000f22000c1e1900 */
[----:B------:R-:W-:Y:S02]  /*0950*/  @P3 LOP3.LUT R13, R13, R28, RZ, 0x3c, !PT ;  /* 0x0000001c0d0d3212 */ /* 0x000fe400078e3cff */
[----:B------:R-:W-:Y:S02]  /*0960*/  @P0 LOP3.LUT R4, R4, R19, RZ, 0x3c, !PT ;  /* 0x0000001304040212 */ /* 0x000fe400078e3cff */
        /* <DEDUP_REMOVED lines=9> */
[----:B---3--:R-:W-:-:S03]  /*0a00*/  @P0 LOP3.LUT R5, R5, R20, RZ, 0x3c, !PT ;  /* 0x0000001405050212 */ /* 0x008fc600078e3cff */
[----:B------:R-:W3:Y:S01]  /*0a10*/  @P1 LDG.E R20, desc[UR4][R8.64+0xc4] ;  /* 0x0000c40408141981 */ /* 0x000ee2000c1e1900 */
[----:B--2---:R-:W-:-:S03]  /*0a20*/  @P1 LOP3.LUT R5, R5, R18, RZ, 0x3c, !PT ;  /* 0x0000001205051212 */ /* 0x004fc600078e3cff */
[----:B------:R-:W2:Y:S01]  /*0a30*/  @P3 LDG.E R18, desc[UR4][R8.64+0xe4] ;  /* 0x0000e40408123981 */ /* 0x000ea2000c1e1900 */
[----:B------:R-:W-:Y:S02]  /*0a40*/  LOP3.LUT P0, RZ, R24, 0x8000, RZ, 0xc0, !PT ;  /* 0x0000800018ff7812 */ /* 0x000fe4000780c0ff */
[----:B----4-:R-:W-:Y:S01]  /*0a50*/  @P5 LOP3.LUT R13, R13, R26, RZ, 0x3c, !PT ;  /* 0x0000001a0d0d5212 */ /* 0x010fe200078e3cff */
[----:B------:R-:W4:Y:S04]  /*0a60*/  @P2 LDG.E R24, desc[UR4][R8.64+0xd8] ;  /* 0x0000d80408182981 */ /* 0x000f28000c1e1900 */
[----:B------:R-:W4:Y:S01]  /*0a70*/  @P6 LDG.E R26, desc[UR4][R8.64+0x118] ;  /* 0x00011804081a6981 */ /* 0x000f22000c1e1900 */
[----:B------:R-:W-:Y:S02]  /*0a80*/  @P1 LOP3.LUT R2, R2, R19, RZ, 0x3c, !PT ;  /* 0x0000001302021212 */ /* 0x000fe400078e3cff */
[----:B------:R-:W-:Y:S01]  /*0a90*/  @P2 LOP3.LUT R5, R5, R22, RZ, 0x3c, !PT ;  /* 0x0000001605052212 */ /* 0x000fe200078e3cff */
[----:B------:R-:W4:Y:S04]  /*0aa0*/  @P3 LDG.E R19, desc[UR4][R8.64+0xe8] ;  /* 0x0000e80408133981 */ /* 0x000f28000c1e1900 */
[----:B------:R-:W4:Y:S01]  /*0ab0*/  @P4 LDG.E R22, desc[UR4][R8.64+0xf8] ;  /* 0x0000f80408164981 */ /* 0x000f22000c1e1900 */
[----:B------:R-:W-:-:S03]  /*0ac0*/  @P2 LOP3.LUT R4, R4, R21, RZ, 0x3c, !PT ;  /* 0x0000001504042212 */ /* 0x000fc600078e3cff */
[----:B------:R-:W4:Y:S01]  /*0ad0*/  @P4 LDG.E R21, desc[UR4][R8.64+0xf4] ;  /* 0x0000f40408154981 */ /* 0x000f22000c1e1900 */
[----:B------:R-:W-:-:S03]  /*0ae0*/  @P2 LOP3.LUT R2, R2, R23, RZ, 0x3c, !PT ;  /* 0x0000001702022212 */ /* 0x000fc600078e3cff */
[----:B------:R-:W4:Y:S01]  /*0af0*/  @P4 LDG.E R23, desc[UR4][R8.64+0xfc] ;  /* 0x0000fc0408174981 */ /* 0x000f22000c1e1900 */
[----:B------:R-:W-:-:S03]  /*0b00*/  @P3 LOP3.LUT R4, R4, R25, RZ, 0x3c, !PT ;  /* 0x0000001904043212 */ /* 0x000fc600078e3cff */
[----:B------:R-:W4:Y:S04]  /*0b10*/  @P5 LDG.E R25, desc[UR4][R8.64+0x108] ;  /* 0x0001080408195981 */ /* 0x000f28000c1e1900 */
[----:B------:R-:W4:Y:S01]  /*0b20*/  @P0 LDG.E R27, desc[UR4][R8.64+0x138] ;  /* 0x00013804081b0981 */ /* 0x000f22000c1e1900 */
[----:B---3--:R-:W-:-:S03]  /*0b30*/  @P1 LOP3.LUT R3, R3, R20, RZ, 0x3c, !PT ;  /* 0x0000001403031212 */ /* 0x008fc600078e3cff */
[----:B------:R-:W3:Y:S01]  /*0b40*/  @P3 LDG.E R20, desc[UR4][R8.64+0xec] ;  /* 0x0000ec0408143981 */ /* 0x000ee2000c1e1900 */
[----:B--2---:R-:W-:-:S03]  /*0b50*/  @P3 LOP3.LUT R5, R5, R18, RZ, 0x3c, !PT ;  /* 0x0000001205053212 */ /* 0x004fc600078e3cff */
[----:B------:R-:W2:Y:S01]  /*0b60*/  @P5 LDG.E R18, desc[UR4][R8.64+0x10c] ;  /* 0x00010c0408125981 */ /* 0x000ea2000c1e1900 */
        /* <DEDUP_REMOVED lines=22> */
[----:B------:R-:W-:-:S05]  /*0cd0*/  VIADD R17, R17, 0x10 ;  /* 0x0000001011117836 */ /* 0x000fca0000000000 */
[----:B------:R-:W-:Y:S02]  /*0ce0*/  ISETP.NE.AND P1, PT, R17, 0x20, PT ;  /* 0x000000201100780c */ /* 0x000fe40003f25270 */
[----:B------:R-:W-:Y:S02]  /*0cf0*/  @P5 LOP3.LUT R2, R2, R19, RZ, 0x3c, !PT ;  /* 0x0000001302025212 */ /* 0x000fe400078e3cff */
[----:B------:R-:W-:Y:S02]  /*0d00*/  @P6 LOP3.LUT R4, R4, R21, RZ, 0x3c, !PT ;  /* 0x0000001504046212 */ /* 0x000fe400078e3cff */
[----:B------:R-:W-:Y:S02]  /*0d10*/  @P6 LOP3.LUT R5, R5, R22, RZ, 0x3c, !PT ;  /* 0x0000001605056212 */ /* 0x000fe400078e3cff */
[----:B------:R-:W-:Y:S02]  /*0d20*/  @P6 LOP3.LUT R2, R2, R23, RZ, 0x3c, !PT ;  /* 0x0000001702026212 */ /* 0x000fe400078e3cff */
[----:B------:R-:W-:-:S02]  /*0d30*/  @P0 LOP3.LUT R4, R4, R25, RZ, 0x3c, !PT ;  /* 0x0000001904040212 */ /* 0x000fc400078e3cff */
[----:B------:R-:W-:Y:S02]  /*0d40*/  @P0 LOP3.LUT R2, R2, R27, RZ, 0x3c, !PT ;  /* 0x0000001b02020212 */ /* 0x000fe400078e3cff */
[----:B---3--:R-:W-:-:S04]  /*0d50*/  @P5 LOP3.LUT R3, R3, R20, RZ, 0x3c, !PT ;  /* 0x0000001403035212 */ /* 0x008fc800078e3cff */
[----:B--2---:R-:W-:Y:S02]  /*0d60*/  @P6 LOP3.LUT R3, R3, R18, RZ, 0x3c, !PT ;  /* 0x0000001203036212 */ /* 0x004fe400078e3cff */
[----:B----4-:R-:W-:Y:S02]  /*0d70*/  @P0 LOP3.LUT R5, R5, R24, RZ, 0x3c, !PT ;  /* 0x0000001805050212 */ /* 0x010fe400078e3cff */
[----:B------:R-:W-:Y:S01]  /*0d80*/  @P0 LOP3.LUT R3, R3, R26, RZ, 0x3c, !PT ;  /* 0x0000001a03030212 */ /* 0x000fe200078e3cff */
[----:B------:R-:W-:Y:S06]  /*0d90*/  @P1 BRA `(.L_x_69) ;  /* 0xfffffff400481947 */ /* 0x000fec000383ffff */
[----:B------:R-:W-:-:S05]  /*0da0*/  VIADD R15, R15, 0x1 ;  /* 0x000000010f0f7836 */ /* 0x000fca0000000000 */
[----:B------:R-:W-:-:S13]  /*0db0*/  ISETP.NE.AND P0, PT, R15, 0x5, PT ;  /* 0x000000050f00780c */ /* 0x000fda0003f05270 */
[----:B------:R-:W-:Y:S05]  /*0dc0*/  @P0 BRA `(.L_x_70) ;  /* 0xfffffff400240947 */ /* 0x000fea000383ffff */
[----:B------:R-:W0:Y:S01]  /*0dd0*/  LDC.64 R8, c[0x0][0x380] ;  /* 0x0000e000ff087b82 */ /* 0x000e220000000a00 */
[----:B------:R-:W-:Y:S01]  /*0de0*/  VIADD R12, R12, 0x1 ;  /* 0x000000010c0c7836 */ /* 0x000fe20000000000 */
[----:B------:R-:W-:-:S04]  /*0df0*/  LOP3.LUT R15, R0, 0x3, RZ, 0xc0, !PT ;  /* 0x00000003000f7812 */ /* 0x000fc800078ec0ff */
[----:B------:R-:W-:Y:S01]  /*0e00*/  ISETP.GE.U32.AND P0, PT, R12, R15, PT ;  /* 0x0000000f0c00720c */ /* 0x000fe20003f06070 */
[----:B0-----:R-:W-:-:S05]  /*0e10*/  IMAD.WIDE.U32 R8, R14, 0x30, R8 ;  /* 0x000000300e087825 */ /* 0x001fca00078e0008 */
[----:B------:R0:W-:Y:S04]  /*0e20*/  STG.E.64 desc[UR4][R8.64+0x8], R4 ;  /* 0x0000080408007986 */ /* 0x0001e8000c101b04 */
[----:B------:R0:W-:Y:S04]  /*0e30*/  STG.E.64 desc[UR4][R8.64+0x10], R2 ;  /* 0x0000100208007986 */ /* 0x0001e8000c101b04 */
[----:B------:R0:W-:Y:S01]  /*0e40*/  STG.E desc[UR4][R8.64+0x4], R13 ;  /* 0x0000040d08007986 */ /* 0x0001e2000c101904 */
[----:B------:R-:W-:Y:S05]  /*0e50*/  @!P0 BRA `(.L_x_71) ;  /* 0xfffffff000f08947 */ /* 0x000fea000383ffff */
.L_x_68:
[----:B------:R-:W-:Y:S05]  /*0e60*/  BSYNC.RECONVERGENT B1 ;  /* 0x0000000000017941 */ /* 0x000fea0003800200 */
.L_x_67:
[----:B------:R-:W-:Y:S01]  /*0e70*/  ISETP.GT.U32.AND P0, PT, R0, 0x3, PT ;  /* 0x000000030000780c */ /* 0x000fe20003f04070 */
[----:B------:R-:W-:Y:S01]  /*0e80*/  VIADD R10, R10, 0x1 ;  /* 0x000000010a0a7836 */ /* 0x000fe20000000000 */
[--C-:B------:R-:W-:Y:S02]  /*0e90*/  SHF.R.U64 R0, R0, 0x2, R11.reuse ;  /* 0x0000000200007819 */ /* 0x100fe4000000120b */
[----:B------:R-:W-:Y:S02]  /*0ea0*/  ISETP.GT.U32.AND.EX P0, PT, R11, RZ, PT, P0 ;  /* 0x000000ff0b00720c */ /* 0x000fe40003f04100 */
[----:B------:R-:W-:-:S11]  /*0eb0*/  SHF.R.U32.HI R11, RZ, 0x2, R11 ;  /* 0x00000002ff0b7819 */ /* 0x000fd6000001160b */
[----:B------:R-:W-:Y:S05]  /*0ec0*/  @P0 BRA `(.L_x_72) ;  /* 0xfffffff000b40947 */ /* 0x000fea000383ffff */
.L_x_66:
[----:B------:R-:W-:Y:S05]  /*0ed0*/  BSYNC.RECONVERGENT B0 ;  /* 0x0000000000007941 */ /* 0x000fea0003800200 */
.L_x_65:
[----:B0-----:R-:W0:Y:S01]  /*0ee0*/  S2R R5, SR_TID.X ;  /* 0x0000000000057919 */ /* 0x001e220000002100 */
[----:B------:R-:W0:Y:S02]  /*0ef0*/  LDC.64 R2, c[0x0][0x380] ;  /* 0x0000e000ff027b82 */ /* 0x000e240000000a00 */
[----:B0-----:R-:W-:-:S05]  /*0f00*/  IMAD.WIDE.U32 R2, R5, 0x30, R2 ;  /* 0x0000003005027825 */ /* 0x001fca00078e0002 */
[----:B------:R-:W-:Y:S04]  /*0f10*/  STG.E.64 desc[UR4][R2.64+0x18], RZ ;  /* 0x000018ff02007986 */ /* 0x000fe8000c101b04 */
[----:B------:R-:W-:Y:S04]  /*0f20*/  STG.E desc[UR4][R2.64+0x20], RZ ;  /* 0x000020ff02007986 */ /* 0x000fe8000c101904 */
[----:B------:R-:W-:Y:S01]  /*0f30*/  STG.E.64 desc[UR4][R2.64+0x28], RZ ;  /* 0x000028ff02007986 */ /* 0x000fe2000c101b04 */
[----:B------:R-:W-:Y:S05]  /*0f40*/  EXIT ;  /* 0x000000000000794d */ /* 0x000fea0003800000 */
.L_x_73:
        /* <DEDUP_REMOVED lines=11> */
.L_x_80:


//--------------------- .nv.global.init           --------------------------
	.section	.nv.global.init,"aw",@progbits
	.align	4
.nv.global.init:
	.type		mrg32k3aM1SubSeq,@object
	.size		mrg32k3aM1SubSeq,(mrg32k3aM2SubSeq - mrg32k3aM1SubSeq)
mrg32k3aM1SubSeq:
        /*0000*/ 	.byte	0x0b, 0xcc, 0xee, 0x04, 0x73, 0x29, 0x8b, 0x6f, 0xf6, 0x53, 0x03, 0xf6, 0x23, 0xf6, 0xea, 0xda
        /* <DEDUP_REMOVED lines=125> */
	.type		mrg32k3aM2SubSeq,@object
	.size		mrg32k3aM2SubSeq,(mrg32k3aM1 - mrg32k3aM2SubSeq)
mrg32k3aM2SubSeq:
        /* <DEDUP_REMOVED lines=126> */
	.type		mrg32k3aM1,@object
	.size		mrg32k3aM1,(mrg32k3aM1Seq - mrg32k3aM1)
mrg32k3aM1:
        /* <DEDUP_REMOVED lines=144> */
	.type		mrg32k3aM1Seq,@object
	.size		mrg32k3aM1Seq,(mrg32k3aM2 - mrg32k3aM1Seq)
mrg32k3aM1Seq:
        /* <DEDUP_REMOVED lines=144> */
	.type		mrg32k3aM2,@object
	.size		mrg32k3aM2,(mrg32k3aM2Seq - mrg32k3aM2)
mrg32k3aM2:
        /* <DEDUP_REMOVED lines=144> */
	.type		mrg32k3aM2Seq,@object
	.size		mrg32k3aM2Seq,(precalc_xorwow_matrix - mrg32k3aM2Seq)
mrg32k3aM2Seq:
        /* <DEDUP_REMOVED lines=144> */
	.type		precalc_xorwow_matrix,@object
	.size		precalc_xorwow_matrix,(precalc_xorwow_offset_matrix - precalc_xorwow_matrix)
precalc_xorwow_matrix:
        /* <DEDUP_REMOVED lines=6400> */
	.type		precalc_xorwow_offset_matrix,@object
	.size		precalc_xorwow_offset_matrix,(.L_1 - precalc_xorwow_offset_matrix)
precalc_xorwow_offset_matrix:
        /* <DEDUP_REMOVED lines=6400> */
.L_1:


//--------------------- .nv.shared.reserved.0     --------------------------
	.section	.nv.shared.reserved.0,"aw",@nobits
	.weak		__nv_reservedSMEM_offset_0_alias
	.size		__nv_reservedSMEM_offset_0_alias, 0, 64
	.other		__nv_reservedSMEM_offset_0_alias,@"STO_CUDA_RESERVED_SHARED STV_DEFAULT"
__nv_reservedSMEM_offset_0_alias:
	.zero		0
	.zero		64


//--------------------- .nv.constant0._Z24updatePheromoneTrailsACSPPdS0_PPmS_mm --------------------------
	.section	.nv.constant0._Z24updatePheromoneTrailsACSPPdS0_PPmS_mm,"a",@progbits
	.sectionflags	@""
	.align	4
.nv.constant0._Z24updatePheromoneTrailsACSPPdS0_PPmS_mm:
	.zero		944


//--------------------- .nv.constant0._Z23updatePheromoneTrailsASPPdS0_PPmS_mm --------------------------
	.section	.nv.constant0._Z23updatePheromoneTrailsASPPdS0_PPmS_mm,"a",@progbits
	.sectionflags	@""
	.align	4
.nv.constant0._Z23updatePheromoneTrailsASPPdS0_PPmS_mm:
	.zero		944


//--------------------- .nv.constant0._Z15colonyKernelTSPPPdS0_PPmS_mmP17curandStateXORWOW --------------------------
	.section	.nv.constant0._Z15colonyKernelTSPPPdS0_PPmS_mmP17curandStateXORWOW,"a",@progbits
	.sectionflags	@""
	.align	4
.nv.constant0._Z15colonyKernelTSPPPdS0_PPmS_mmP17curandStateXORWOW:
	.zero		952


//--------------------- .nv.constant0._Z11setupKernelP17curandStateXORWOWm --------------------------
	.section	.nv.constant0._Z11setupKernelP17curandStateXORWOWm,"a",@progbits
	.sectionflags	@""
	.align	4
.nv.constant0._Z11setupKernelP17curandStateXORWOWm:
	.zero		912


//--------------------- SYMBOLS --------------------------

	.type		.nv.reservedSmem.offset0,@object
	.size		.nv.reservedSmem.offset0,0x4
